//
// Generated by NVIDIA NVVM Compiler
//
// Compiler Build ID: CL-36424714
// Cuda compilation tools, release 13.0, V13.0.88
// Based on NVVM 20.0.0
//

.version 9.0
.target sm_100
.address_size 64

	// .globl	_Z23compute_acoustic_kernelPKiPKfS2_S2_S2_S2_S2_S2_S2_S2_S2_S2_S2_S2_S2_S2_PfS3_fi
// _ZZ23compute_acoustic_kernelPKiPKfS2_S2_S2_S2_S2_S2_S2_S2_S2_S2_S2_S2_S2_S2_PfS3_fiE18scalar_field_displ has been demoted
// _ZZ23compute_acoustic_kernelPKiPKfS2_S2_S2_S2_S2_S2_S2_S2_S2_S2_S2_S2_S2_S2_PfS3_fiE18scalar_field_accel has been demoted

.visible .entry _Z23compute_acoustic_kernelPKiPKfS2_S2_S2_S2_S2_S2_S2_S2_S2_S2_S2_S2_S2_S2_PfS3_fi(
	.param .u64 .ptr .align 1 _Z23compute_acoustic_kernelPKiPKfS2_S2_S2_S2_S2_S2_S2_S2_S2_S2_S2_S2_S2_S2_PfS3_fi_param_0,
	.param .u64 .ptr .align 1 _Z23compute_acoustic_kernelPKiPKfS2_S2_S2_S2_S2_S2_S2_S2_S2_S2_S2_S2_S2_S2_PfS3_fi_param_1,
	.param .u64 .ptr .align 1 _Z23compute_acoustic_kernelPKiPKfS2_S2_S2_S2_S2_S2_S2_S2_S2_S2_S2_S2_S2_S2_PfS3_fi_param_2,
	.param .u64 .ptr .align 1 _Z23compute_acoustic_kernelPKiPKfS2_S2_S2_S2_S2_S2_S2_S2_S2_S2_S2_S2_S2_S2_PfS3_fi_param_3,
	.param .u64 .ptr .align 1 _Z23compute_acoustic_kernelPKiPKfS2_S2_S2_S2_S2_S2_S2_S2_S2_S2_S2_S2_S2_S2_PfS3_fi_param_4,
	.param .u64 .ptr .align 1 _Z23compute_acoustic_kernelPKiPKfS2_S2_S2_S2_S2_S2_S2_S2_S2_S2_S2_S2_S2_S2_PfS3_fi_param_5,
	.param .u64 .ptr .align 1 _Z23compute_acoustic_kernelPKiPKfS2_S2_S2_S2_S2_S2_S2_S2_S2_S2_S2_S2_S2_S2_PfS3_fi_param_6,
	.param .u64 .ptr .align 1 _Z23compute_acoustic_kernelPKiPKfS2_S2_S2_S2_S2_S2_S2_S2_S2_S2_S2_S2_S2_S2_PfS3_fi_param_7,
	.param .u64 .ptr .align 1 _Z23compute_acoustic_kernelPKiPKfS2_S2_S2_S2_S2_S2_S2_S2_S2_S2_S2_S2_S2_S2_PfS3_fi_param_8,
	.param .u64 .ptr .align 1 _Z23compute_acoustic_kernelPKiPKfS2_S2_S2_S2_S2_S2_S2_S2_S2_S2_S2_S2_S2_S2_PfS3_fi_param_9,
	.param .u64 .ptr .align 1 _Z23compute_acoustic_kernelPKiPKfS2_S2_S2_S2_S2_S2_S2_S2_S2_S2_S2_S2_S2_S2_PfS3_fi_param_10,
	.param .u64 .ptr .align 1 _Z23compute_acoustic_kernelPKiPKfS2_S2_S2_S2_S2_S2_S2_S2_S2_S2_S2_S2_S2_S2_PfS3_fi_param_11,
	.param .u64 .ptr .align 1 _Z23compute_acoustic_kernelPKiPKfS2_S2_S2_S2_S2_S2_S2_S2_S2_S2_S2_S2_S2_S2_PfS3_fi_param_12,
	.param .u64 .ptr .align 1 _Z23compute_acoustic_kernelPKiPKfS2_S2_S2_S2_S2_S2_S2_S2_S2_S2_S2_S2_S2_S2_PfS3_fi_param_13,
	.param .u64 .ptr .align 1 _Z23compute_acoustic_kernelPKiPKfS2_S2_S2_S2_S2_S2_S2_S2_S2_S2_S2_S2_S2_S2_PfS3_fi_param_14,
	.param .u64 .ptr .align 1 _Z23compute_acoustic_kernelPKiPKfS2_S2_S2_S2_S2_S2_S2_S2_S2_S2_S2_S2_S2_S2_PfS3_fi_param_15,
	.param .u64 .ptr .align 1 _Z23compute_acoustic_kernelPKiPKfS2_S2_S2_S2_S2_S2_S2_S2_S2_S2_S2_S2_S2_S2_PfS3_fi_param_16,
	.param .u64 .ptr .align 1 _Z23compute_acoustic_kernelPKiPKfS2_S2_S2_S2_S2_S2_S2_S2_S2_S2_S2_S2_S2_S2_PfS3_fi_param_17,
	.param .f32 _Z23compute_acoustic_kernelPKiPKfS2_S2_S2_S2_S2_S2_S2_S2_S2_S2_S2_S2_S2_S2_PfS3_fi_param_18,
	.param .u32 _Z23compute_acoustic_kernelPKiPKfS2_S2_S2_S2_S2_S2_S2_S2_S2_S2_S2_S2_S2_S2_PfS3_fi_param_19
)
{
	.reg .pred 	%p<2>;
	.reg .b16 	%rs<8>;
	.reg .b32 	%r<34>;
	.reg .b32 	%f<122>;
	.reg .b64 	%rd<74>;
	// demoted variable
	.shared .align 4 .b8 _ZZ23compute_acoustic_kernelPKiPKfS2_S2_S2_S2_S2_S2_S2_S2_S2_S2_S2_S2_S2_S2_PfS3_fiE18scalar_field_displ[500];
	// demoted variable
	.shared .align 4 .b8 _ZZ23compute_acoustic_kernelPKiPKfS2_S2_S2_S2_S2_S2_S2_S2_S2_S2_S2_S2_S2_S2_PfS3_fiE18scalar_field_accel[500];
	ld.param.u64 	%rd2, [_Z23compute_acoustic_kernelPKiPKfS2_S2_S2_S2_S2_S2_S2_S2_S2_S2_S2_S2_S2_S2_PfS3_fi_param_1];
	ld.param.u64 	%rd4, [_Z23compute_acoustic_kernelPKiPKfS2_S2_S2_S2_S2_S2_S2_S2_S2_S2_S2_S2_S2_S2_PfS3_fi_param_3];
	ld.param.u64 	%rd5, [_Z23compute_acoustic_kernelPKiPKfS2_S2_S2_S2_S2_S2_S2_S2_S2_S2_S2_S2_S2_S2_PfS3_fi_param_4];
	ld.param.u64 	%rd8, [_Z23compute_acoustic_kernelPKiPKfS2_S2_S2_S2_S2_S2_S2_S2_S2_S2_S2_S2_S2_S2_PfS3_fi_param_7];
	ld.param.u64 	%rd9, [_Z23compute_acoustic_kernelPKiPKfS2_S2_S2_S2_S2_S2_S2_S2_S2_S2_S2_S2_S2_S2_PfS3_fi_param_8];
	ld.param.u64 	%rd10, [_Z23compute_acoustic_kernelPKiPKfS2_S2_S2_S2_S2_S2_S2_S2_S2_S2_S2_S2_S2_S2_PfS3_fi_param_9];
	ld.param.u64 	%rd11, [_Z23compute_acoustic_kernelPKiPKfS2_S2_S2_S2_S2_S2_S2_S2_S2_S2_S2_S2_S2_S2_PfS3_fi_param_10];
	ld.param.f32 	%f1, [_Z23compute_acoustic_kernelPKiPKfS2_S2_S2_S2_S2_S2_S2_S2_S2_S2_S2_S2_S2_S2_PfS3_fi_param_18];
	ld.param.u32 	%r2, [_Z23compute_acoustic_kernelPKiPKfS2_S2_S2_S2_S2_S2_S2_S2_S2_S2_S2_S2_S2_S2_PfS3_fi_param_19];
	mov.u32 	%r3, %ctaid.x;
	mov.u32 	%r4, %ctaid.y;
	mov.u32 	%r5, %nctaid.x;
	mad.lo.s32 	%r1, %r4, %r5, %r3;
	setp.ge.s32 	%p1, %r1, %r2;
	@%p1 bra 	$L__BB0_2;
	ld.param.u64 	%rd73, [_Z23compute_acoustic_kernelPKiPKfS2_S2_S2_S2_S2_S2_S2_S2_S2_S2_S2_S2_S2_S2_PfS3_fi_param_17];
	ld.param.u64 	%rd72, [_Z23compute_acoustic_kernelPKiPKfS2_S2_S2_S2_S2_S2_S2_S2_S2_S2_S2_S2_S2_S2_PfS3_fi_param_16];
	ld.param.u64 	%rd71, [_Z23compute_acoustic_kernelPKiPKfS2_S2_S2_S2_S2_S2_S2_S2_S2_S2_S2_S2_S2_S2_PfS3_fi_param_15];
	ld.param.u64 	%rd70, [_Z23compute_acoustic_kernelPKiPKfS2_S2_S2_S2_S2_S2_S2_S2_S2_S2_S2_S2_S2_S2_PfS3_fi_param_14];
	ld.param.u64 	%rd69, [_Z23compute_acoustic_kernelPKiPKfS2_S2_S2_S2_S2_S2_S2_S2_S2_S2_S2_S2_S2_S2_PfS3_fi_param_13];
	ld.param.u64 	%rd68, [_Z23compute_acoustic_kernelPKiPKfS2_S2_S2_S2_S2_S2_S2_S2_S2_S2_S2_S2_S2_S2_PfS3_fi_param_12];
	ld.param.u64 	%rd67, [_Z23compute_acoustic_kernelPKiPKfS2_S2_S2_S2_S2_S2_S2_S2_S2_S2_S2_S2_S2_S2_PfS3_fi_param_11];
	ld.param.u64 	%rd66, [_Z23compute_acoustic_kernelPKiPKfS2_S2_S2_S2_S2_S2_S2_S2_S2_S2_S2_S2_S2_S2_PfS3_fi_param_6];
	ld.param.u64 	%rd65, [_Z23compute_acoustic_kernelPKiPKfS2_S2_S2_S2_S2_S2_S2_S2_S2_S2_S2_S2_S2_S2_PfS3_fi_param_5];
	ld.param.u64 	%rd64, [_Z23compute_acoustic_kernelPKiPKfS2_S2_S2_S2_S2_S2_S2_S2_S2_S2_S2_S2_S2_S2_PfS3_fi_param_2];
	ld.param.u64 	%rd63, [_Z23compute_acoustic_kernelPKiPKfS2_S2_S2_S2_S2_S2_S2_S2_S2_S2_S2_S2_S2_S2_PfS3_fi_param_0];
	cvta.to.global.u64 	%rd19, %rd5;
	cvta.to.global.u64 	%rd20, %rd65;
	cvta.to.global.u64 	%rd21, %rd66;
	cvta.to.global.u64 	%rd22, %rd8;
	cvta.to.global.u64 	%rd23, %rd9;
	cvta.to.global.u64 	%rd24, %rd10;
	cvta.to.global.u64 	%rd25, %rd11;
	cvta.to.global.u64 	%rd26, %rd67;
	cvta.to.global.u64 	%rd27, %rd68;
	cvta.to.global.u64 	%rd28, %rd2;
	cvta.to.global.u64 	%rd29, %rd72;
	cvta.to.global.u64 	%rd30, %rd64;
	cvta.to.global.u64 	%rd31, %rd71;
	cvta.to.global.u64 	%rd32, %rd73;
	cvta.to.global.u64 	%rd33, %rd4;
	cvta.to.global.u64 	%rd34, %rd69;
	cvta.to.global.u64 	%rd35, %rd63;
	cvta.to.global.u64 	%rd36, %rd70;
	mov.u32 	%r6, %tid.x;
	mad.lo.s32 	%r7, %r1, 125, %r6;
	mad.lo.s32 	%r8, %r1, 3, %r7;
	mul.wide.s32 	%rd37, %r7, 4;
	add.s64 	%rd38, %rd35, %rd37;
	ld.global.u32 	%r9, [%rd38];
	mul.wide.s32 	%rd39, %r9, 4;
	add.s64 	%rd40, %rd36, %rd39;
	ld.global.f32 	%f2, [%rd40+-4];
	shl.b32 	%r10, %r6, 2;
	mov.u32 	%r11, _ZZ23compute_acoustic_kernelPKiPKfS2_S2_S2_S2_S2_S2_S2_S2_S2_S2_S2_S2_S2_S2_PfS3_fiE18scalar_field_displ;
	add.s32 	%r12, %r11, %r10;
	st.shared.f32 	[%r12], %f2;
	add.s64 	%rd41, %rd34, %rd39;
	ld.global.f32 	%f3, [%rd41+-4];
	mov.u32 	%r13, _ZZ23compute_acoustic_kernelPKiPKfS2_S2_S2_S2_S2_S2_S2_S2_S2_S2_S2_S2_S2_S2_PfS3_fiE18scalar_field_accel;
	add.s32 	%r14, %r13, %r10;
	st.shared.f32 	[%r14], %f3;
	bar.sync 	0;
	cvt.u16.u32 	%rs1, %r6;
	mul.hi.u16 	%rs2, %rs1, 2622;
	cvt.u32.u16 	%r15, %rs2;
	mad.lo.s32 	%r16, %r15, -25, %r6;
	cvt.u16.u32 	%rs3, %r16;
	mul.hi.s16 	%rs4, %rs3, 26215;
	shr.u16 	%rs5, %rs4, 15;
	shr.s16 	%rs6, %rs4, 1;
	add.s16 	%rs7, %rs6, %rs5;
	cvt.s32.s16 	%r17, %rs7;
	mul.wide.s16 	%r18, %rs7, -5;
	add.s32 	%r19, %r18, %r16;
	mul.wide.u16 	%r20, %rs2, 25;
	mul.wide.s16 	%r21, %rs7, 5;
	add.s32 	%r22, %r21, %r20;
	add.s32 	%r23, %r19, %r20;
	add.s32 	%r24, %r19, %r21;
	mul.wide.s32 	%rd42, %r19, 4;
	add.s64 	%rd43, %rd33, %rd42;
	ld.global.f32 	%f4, [%rd43];
	mul.wide.s32 	%rd44, %r17, 4;
	add.s64 	%rd45, %rd33, %rd44;
	ld.global.f32 	%f5, [%rd45];
	mul.wide.u32 	%rd46, %r15, 4;
	add.s64 	%rd47, %rd33, %rd46;
	ld.global.f32 	%f6, [%rd47];
	shl.b32 	%r25, %r22, 2;
	add.s32 	%r26, %r11, %r25;
	ld.shared.f32 	%f7, [%r26];
	fma.rn.f32 	%f8, %f4, %f7, 0f00000000;
	shl.b32 	%r27, %r23, 2;
	add.s32 	%r28, %r11, %r27;
	ld.shared.f32 	%f9, [%r28];
	fma.rn.f32 	%f10, %f5, %f9, 0f00000000;
	shl.b32 	%r29, %r24, 2;
	add.s32 	%r30, %r11, %r29;
	ld.shared.f32 	%f11, [%r30];
	fma.rn.f32 	%f12, %f6, %f11, 0f00000000;
	ld.global.f32 	%f13, [%rd43+20];
	ld.global.f32 	%f14, [%rd45+20];
	ld.global.f32 	%f15, [%rd47+20];
	ld.shared.f32 	%f16, [%r26+4];
	fma.rn.f32 	%f17, %f13, %f16, %f8;
	ld.shared.f32 	%f18, [%r28+20];
	fma.rn.f32 	%f19, %f14, %f18, %f10;
	ld.shared.f32 	%f20, [%r30+100];
	fma.rn.f32 	%f21, %f15, %f20, %f12;
	ld.global.f32 	%f22, [%rd43+40];
	ld.global.f32 	%f23, [%rd45+40];
	ld.global.f32 	%f24, [%rd47+40];
	ld.shared.f32 	%f25, [%r26+8];
	fma.rn.f32 	%f26, %f22, %f25, %f17;
	ld.shared.f32 	%f27, [%r28+40];
	fma.rn.f32 	%f28, %f23, %f27, %f19;
	ld.shared.f32 	%f29, [%r30+200];
	fma.rn.f32 	%f30, %f24, %f29, %f21;
	ld.global.f32 	%f31, [%rd43+60];
	ld.global.f32 	%f32, [%rd45+60];
	ld.global.f32 	%f33, [%rd47+60];
	ld.shared.f32 	%f34, [%r26+12];
	fma.rn.f32 	%f35, %f31, %f34, %f26;
	ld.shared.f32 	%f36, [%r28+60];
	fma.rn.f32 	%f37, %f32, %f36, %f28;
	ld.shared.f32 	%f38, [%r30+300];
	fma.rn.f32 	%f39, %f33, %f38, %f30;
	ld.global.f32 	%f40, [%rd43+80];
	ld.global.f32 	%f41, [%rd45+80];
	ld.global.f32 	%f42, [%rd47+80];
	ld.shared.f32 	%f43, [%r26+16];
	fma.rn.f32 	%f44, %f40, %f43, %f35;
	ld.shared.f32 	%f45, [%r28+80];
	fma.rn.f32 	%f46, %f41, %f45, %f37;
	ld.shared.f32 	%f47, [%r30+400];
	fma.rn.f32 	%f48, %f42, %f47, %f39;
	mul.wide.s32 	%rd48, %r8, 4;
	add.s64 	%rd49, %rd19, %rd48;
	ld.global.f32 	%f49, [%rd49];
	add.s64 	%rd50, %rd20, %rd48;
	ld.global.f32 	%f50, [%rd50];
	add.s64 	%rd51, %rd21, %rd48;
	ld.global.f32 	%f51, [%rd51];
	add.s64 	%rd52, %rd22, %rd48;
	ld.global.f32 	%f52, [%rd52];
	add.s64 	%rd53, %rd23, %rd48;
	ld.global.f32 	%f53, [%rd53];
	add.s64 	%rd54, %rd24, %rd48;
	ld.global.f32 	%f54, [%rd54];
	add.s64 	%rd55, %rd25, %rd48;
	ld.global.f32 	%f55, [%rd55];
	add.s64 	%rd56, %rd26, %rd48;
	ld.global.f32 	%f56, [%rd56];
	add.s64 	%rd57, %rd27, %rd48;
	ld.global.f32 	%f57, [%rd57];
	mul.f32 	%f58, %f46, %f52;
	fma.rn.f32 	%f59, %f44, %f49, %f58;
	fma.rn.f32 	%f60, %f48, %f55, %f59;
	mul.f32 	%f61, %f46, %f53;
	fma.rn.f32 	%f62, %f44, %f50, %f61;
	fma.rn.f32 	%f63, %f48, %f56, %f62;
	mul.f32 	%f64, %f46, %f54;
	fma.rn.f32 	%f65, %f44, %f51, %f64;
	fma.rn.f32 	%f66, %f48, %f57, %f65;
	add.s32 	%r31, %r13, %r25;
	ld.shared.f32 	%f67, [%r31];
	fma.rn.f32 	%f68, %f4, %f67, 0f00000000;
	add.s32 	%r32, %r13, %r27;
	ld.shared.f32 	%f69, [%r32];
	fma.rn.f32 	%f70, %f5, %f69, 0f00000000;
	add.s32 	%r33, %r13, %r29;
	ld.shared.f32 	%f71, [%r33];
	fma.rn.f32 	%f72, %f6, %f71, 0f00000000;
	ld.shared.f32 	%f73, [%r31+4];
	fma.rn.f32 	%f74, %f13, %f73, %f68;
	ld.shared.f32 	%f75, [%r32+20];
	fma.rn.f32 	%f76, %f14, %f75, %f70;
	ld.shared.f32 	%f77, [%r33+100];
	fma.rn.f32 	%f78, %f15, %f77, %f72;
	ld.shared.f32 	%f79, [%r31+8];
	fma.rn.f32 	%f80, %f22, %f79, %f74;
	ld.shared.f32 	%f81, [%r32+40];
	fma.rn.f32 	%f82, %f23, %f81, %f76;
	ld.shared.f32 	%f83, [%r33+200];
	fma.rn.f32 	%f84, %f24, %f83, %f78;
	ld.shared.f32 	%f85, [%r31+12];
	fma.rn.f32 	%f86, %f31, %f85, %f80;
	ld.shared.f32 	%f87, [%r32+60];
	fma.rn.f32 	%f88, %f32, %f87, %f82;
	ld.shared.f32 	%f89, [%r33+300];
	fma.rn.f32 	%f90, %f33, %f89, %f84;
	ld.shared.f32 	%f91, [%r31+16];
	fma.rn.f32 	%f92, %f40, %f91, %f86;
	ld.shared.f32 	%f93, [%r32+80];
	fma.rn.f32 	%f94, %f41, %f93, %f88;
	ld.shared.f32 	%f95, [%r33+400];
	fma.rn.f32 	%f96, %f42, %f95, %f90;
	mul.f32 	%f97, %f94, %f52;
	fma.rn.f32 	%f98, %f92, %f49, %f97;
	fma.rn.f32 	%f99, %f96, %f55, %f98;
	mul.f32 	%f100, %f94, %f53;
	fma.rn.f32 	%f101, %f92, %f50, %f100;
	fma.rn.f32 	%f102, %f96, %f56, %f101;
	mul.f32 	%f103, %f94, %f54;
	fma.rn.f32 	%f104, %f92, %f51, %f103;
	fma.rn.f32 	%f105, %f96, %f57, %f104;
	add.s64 	%rd58, %rd28, %rd48;
	ld.global.f32 	%f106, [%rd58];
	add.s64 	%rd59, %rd29, %rd37;
	ld.global.f32 	%f107, [%rd59];
	mul.f32 	%f108, %f1, %f106;
	mul.f32 	%f109, %f63, %f102;
	fma.rn.f32 	%f110, %f60, %f99, %f109;
	fma.rn.f32 	%f111, %f66, %f105, %f110;
	fma.rn.f32 	%f112, %f108, %f111, %f107;
	st.global.f32 	[%rd59], %f112;
	add.s64 	%rd60, %rd30, %rd48;
	ld.global.f32 	%f113, [%rd60];
	div.rn.f32 	%f114, %f106, %f113;
	ld.global.f32 	%f115, [%rd41+-4];
	mul.f32 	%f116, %f114, %f115;
	add.s64 	%rd61, %rd31, %rd39;
	ld.global.f32 	%f117, [%rd61+-4];
	mul.f32 	%f118, %f114, %f117;
	add.s64 	%rd62, %rd32, %rd37;
	ld.global.f32 	%f119, [%rd62];
	mul.f32 	%f120, %f1, %f116;
	fma.rn.f32 	%f121, %f120, %f118, %f119;
	st.global.f32 	[%rd62], %f121;
$L__BB0_2:
	ret;

}


// ===== COMPILED SASS (sm_100) =====

	.target	sm_100

	.elftype	@"ET_EXEC"


//--------------------- .note.nv.tkinfo           --------------------------
	.section	.note.nv.tkinfo,"",@"SHT_NOTE"
	.sectionflags	@"SHF_NOTE_NV_TKINFO"
	.tkinfo
        /*0018*/ 	.word	0x00000002
        /*0030*/ 	.string	""
        /*0030*/ 	.string	"ptxas"
        /*0030*/ 	.string	"Cuda compilation tools, release 13.0, V13.0.88"
        /*0030*/ 	.string	"Build cuda_13.0.r13.0/compiler.36424714_0"
        /*0030*/ 	.string	"-arch sm_100 -m 64 "



//--------------------- .note.nv.cuinfo           --------------------------
	.section	.note.nv.cuinfo,"",@"SHT_NOTE"
	.sectionflags	@"SHF_NOTE_NV_CUINFO"
        /*0018*/ 	.short	0x0002
        /*001a*/ 	.short	0x0064
        /*001c*/ 	.short	0x0082
	.zero		2


//--------------------- .nv.info                  --------------------------
	.section	.nv.info,"",@"SHT_CUDA_INFO"
	.align	4


	//----- nvinfo : EIATTR_REGCOUNT
	.align		4
        /*0000*/ 	.byte	0x04, 0x2f
        /*0002*/ 	.short	(.L_1 - .L_0)
	.align		4
.L_0:
        /*0004*/ 	.word	index@(_Z23compute_acoustic_kernelPKiPKfS2_S2_S2_S2_S2_S2_S2_S2_S2_S2_S2_S2_S2_S2_PfS3_fi)
        /*0008*/ 	.word	0x00000020


	//----- nvinfo : EIATTR_FRAME_SIZE
	.align		4
.L_1:
        /*000c*/ 	.byte	0x04, 0x11
        /*000e*/ 	.short	(.L_3 - .L_2)
	.align		4
.L_2:
        /*0010*/ 	.word	index@($__internal_0_$__cuda_sm3x_div_rn_noftz_f32_slowpath)
        /*0014*/ 	.word	0x00000000


	//----- nvinfo : EIATTR_FRAME_SIZE
	.align		4
.L_3:
        /*0018*/ 	.byte	0x04, 0x11
        /*001a*/ 	.short	(.L_5 - .L_4)
	.align		4
.L_4:
        /*001c*/ 	.word	index@(_Z23compute_acoustic_kernelPKiPKfS2_S2_S2_S2_S2_S2_S2_S2_S2_S2_S2_S2_S2_S2_PfS3_fi)
        /*0020*/ 	.word	0x00000000


	//----- nvinfo : EIATTR_MIN_STACK_SIZE
	.align		4
.L_5:
        /*0024*/ 	.byte	0x04, 0x12
        /*0026*/ 	.short	(.L_7 - .L_6)
	.align		4
.L_6:
        /*0028*/ 	.word	index@(_Z23compute_acoustic_kernelPKiPKfS2_S2_S2_S2_S2_S2_S2_S2_S2_S2_S2_S2_S2_S2_PfS3_fi)
        /*002c*/ 	.word	0x00000000
.L_7:


//--------------------- .nv.compat                --------------------------
	.section	.nv.compat,"",@"SHT_CUDA_COMPAT_INFO"
	.align	4
        /*0000*/ 	.byte	0x02, 0x09, 0x00, 0x00, 0x02, 0x02, 0x01, 0x00, 0x02, 0x05, 0x05, 0x00, 0x03, 0x07, 0x01, 0x01
        /*0010*/ 	.byte	0x02, 0x03, 0x00, 0x00, 0x02, 0x06, 0x01, 0x00, 0x04, 0x0b, 0x08, 0x00, 0x01, 0x00, 0x00, 0x00
        /*0020*/ 	.byte	0x00, 0x00, 0x00, 0x00


//--------------------- .nv.info._Z23compute_acoustic_kernelPKiPKfS2_S2_S2_S2_S2_S2_S2_S2_S2_S2_S2_S2_S2_S2_PfS3_fi --------------------------
	.section	.nv.info._Z23compute_acoustic_kernelPKiPKfS2_S2_S2_S2_S2_S2_S2_S2_S2_S2_S2_S2_S2_S2_PfS3_fi,"",@"SHT_CUDA_INFO"
	.sectionflags	@""
	.align	4


	//----- nvinfo : EIATTR_CUDA_API_VERSION
	.align		4
        /*0000*/ 	.byte	0x04, 0x37
        /*0002*/ 	.short	(.L_9 - .L_8)
.L_8:
        /*0004*/ 	.word	0x00000082


	//----- nvinfo : EIATTR_KPARAM_INFO
	.align		4
.L_9:
        /*0008*/ 	.byte	0x04, 0x17
        /*000a*/ 	.short	(.L_11 - .L_10)
.L_10:
        /*000c*/ 	.word	0x00000000
        /*0010*/ 	.short	0x0013
        /*0012*/ 	.short	0x0094
        /*0014*/ 	.byte	0x00, 0xf0, 0x11, 0x00


	//----- nvinfo : EIATTR_KPARAM_INFO
	.align		4
.L_11:
        /*0018*/ 	.byte	0x04, 0x17
        /*001a*/ 	.short	(.L_13 - .L_12)
.L_12:
        /*001c*/ 	.word	0x00000000
        /*0020*/ 	.short	0x0012
        /*0022*/ 	.short	0x0090
        /*0024*/ 	.byte	0x00, 0xf0, 0x11, 0x00


	//----- nvinfo : EIATTR_KPARAM_INFO
	.align		4
.L_13:
        /*0028*/ 	.byte	0x04, 0x17
        /*002a*/ 	.short	(.L_15 - .L_14)
.L_14:
        /*002c*/ 	.word	0x00000000
        /*0030*/ 	.short	0x0011
        /*0032*/ 	.short	0x0088
        /*0034*/ 	.byte	0x00, 0xf5, 0x21, 0x00


	//----- nvinfo : EIATTR_KPARAM_INFO
	.align		4
.L_15:
        /*0038*/ 	.byte	0x04, 0x17
        /*003a*/ 	.short	(.L_17 - .L_16)
.L_16:
        /*003c*/ 	.word	0x00000000
        /*0040*/ 	.short	0x0010
        /*0042*/ 	.short	0x0080
        /*0044*/ 	.byte	0x00, 0xf5, 0x21, 0x00


	//----- nvinfo : EIATTR_KPARAM_INFO
	.align		4
.L_17:
        /*0048*/ 	.byte	0x04, 0x17
        /*004a*/ 	.short	(.L_19 - .L_18)
.L_18:
        /*004c*/ 	.word	0x00000000
        /*0050*/ 	.short	0x000f
        /*0052*/ 	.short	0x0078
        /*0054*/ 	.byte	0x00, 0xf5, 0x21, 0x00


	//----- nvinfo : EIATTR_KPARAM_INFO
	.align		4
.L_19:
        /*0058*/ 	.byte	0x04, 0x17
        /*005a*/ 	.short	(.L_21 - .L_20)
.L_20:
        /*005c*/ 	.word	0x00000000
        /*0060*/ 	.short	0x000e
        /*0062*/ 	.short	0x0070
        /*0064*/ 	.byte	0x00, 0xf5, 0x21, 0x00


	//----- nvinfo : EIATTR_KPARAM_INFO
	.align		4
.L_21:
        /*0068*/ 	.byte	0x04, 0x17
        /*006a*/ 	.short	(.L_23 - .L_22)
.L_22:
        /*006c*/ 	.word	0x00000000
        /*0070*/ 	.short	0x000d
        /*0072*/ 	.short	0x0068
        /*0074*/ 	.byte	0x00, 0xf5, 0x21, 0x00


	//----- nvinfo : EIATTR_KPARAM_INFO
	.align		4
.L_23:
        /*0078*/ 	.byte	0x04, 0x17
        /*007a*/ 	.short	(.L_25 - .L_24)
.L_24:
        /*007c*/ 	.word	0x00000000
        /*0080*/ 	.short	0x000c
        /*0082*/ 	.short	0x0060
        /*0084*/ 	.byte	0x00, 0xf5, 0x21, 0x00


	//----- nvinfo : EIATTR_KPARAM_INFO
	.align		4
.L_25:
        /*0088*/ 	.byte	0x04, 0x17
        /*008a*/ 	.short	(.L_27 - .L_26)
.L_26:
        /*008c*/ 	.word	0x00000000
        /*0090*/ 	.short	0x000b
        /*0092*/ 	.short	0x0058
        /*0094*/ 	.byte	0x00, 0xf5, 0x21, 0x00


	//----- nvinfo : EIATTR_KPARAM_INFO
	.align		4
.L_27:
        /*0098*/ 	.byte	0x04, 0x17
        /*009a*/ 	.short	(.L_29 - .L_28)
.L_28:
        /*009c*/ 	.word	0x00000000
        /*00a0*/ 	.short	0x000a
        /*00a2*/ 	.short	0x0050
        /*00a4*/ 	.byte	0x00, 0xf5, 0x21, 0x00


	//----- nvinfo : EIATTR_KPARAM_INFO
	.align		4
.L_29:
        /*00a8*/ 	.byte	0x04, 0x17
        /*00aa*/ 	.short	(.L_31 - .L_30)
.L_30:
        /*00ac*/ 	.word	0x00000000
        /*00b0*/ 	.short	0x0009
        /*00b2*/ 	.short	0x0048
        /*00b4*/ 	.byte	0x00, 0xf5, 0x21, 0x00


	//----- nvinfo : EIATTR_KPARAM_INFO
	.align		4
.L_31:
        /*00b8*/ 	.byte	0x04, 0x17
        /*00ba*/ 	.short	(.L_33 - .L_32)
.L_32:
        /*00bc*/ 	.word	0x00000000
        /*00c0*/ 	.short	0x0008
        /*00c2*/ 	.short	0x0040
        /*00c4*/ 	.byte	0x00, 0xf5, 0x21, 0x00


	//----- nvinfo : EIATTR_KPARAM_INFO
	.align		4
.L_33:
        /*00c8*/ 	.byte	0x04, 0x17
        /*00ca*/ 	.short	(.L_35 - .L_34)
.L_34:
        /*00cc*/ 	.word	0x00000000
        /*00d0*/ 	.short	0x0007
        /*00d2*/ 	.short	0x0038
        /*00d4*/ 	.byte	0x00, 0xf5, 0x21, 0x00


	//----- nvinfo : EIATTR_KPARAM_INFO
	.align		4
.L_35:
        /*00d8*/ 	.byte	0x04, 0x17
        /*00da*/ 	.short	(.L_37 - .L_36)
.L_36:
        /*00dc*/ 	.word	0x00000000
        /*00e0*/ 	.short	0x0006
        /*00e2*/ 	.short	0x0030
        /*00e4*/ 	.byte	0x00, 0xf5, 0x21, 0x00


	//----- nvinfo : EIATTR_KPARAM_INFO
	.align		4
.L_37:
        /*00e8*/ 	.byte	0x04, 0x17
        /*00ea*/ 	.short	(.L_39 - .L_38)
.L_38:
        /*00ec*/ 	.word	0x00000000
        /*00f0*/ 	.short	0x0005
        /*00f2*/ 	.short	0x0028
        /*00f4*/ 	.byte	0x00, 0xf5, 0x21, 0x00


	//----- nvinfo : EIATTR_KPARAM_INFO
	.align		4
.L_39:
        /*00f8*/ 	.byte	0x04, 0x17
        /*00fa*/ 	.short	(.L_41 - .L_40)
.L_40:
        /*00fc*/ 	.word	0x00000000
        /*0100*/ 	.short	0x0004
        /*0102*/ 	.short	0x0020
        /*0104*/ 	.byte	0x00, 0xf5, 0x21, 0x00


	//----- nvinfo : EIATTR_KPARAM_INFO
	.align		4
.L_41:
        /*0108*/ 	.byte	0x04, 0x17
        /*010a*/ 	.short	(.L_43 - .L_42)
.L_42:
        /*010c*/ 	.word	0x00000000
        /*0110*/ 	.short	0x0003
        /*0112*/ 	.short	0x0018
        /*0114*/ 	.byte	0x00, 0xf5, 0x21, 0x00


	//----- nvinfo : EIATTR_KPARAM_INFO
	.align		4
.L_43:
        /*0118*/ 	.byte	0x04, 0x17
        /*011a*/ 	.short	(.L_45 - .L_44)
.L_44:
        /*011c*/ 	.word	0x00000000
        /*0120*/ 	.short	0x0002
        /*0122*/ 	.short	0x0010
        /*0124*/ 	.byte	0x00, 0xf5, 0x21, 0x00


	//----- nvinfo : EIATTR_KPARAM_INFO
	.align		4
.L_45:
        /*0128*/ 	.byte	0x04, 0x17
        /*012a*/ 	.short	(.L_47 - .L_46)
.L_46:
        /*012c*/ 	.word	0x00000000
        /*0130*/ 	.short	0x0001
        /*0132*/ 	.short	0x0008
        /*0134*/ 	.byte	0x00, 0xf5, 0x21, 0x00


	//----- nvinfo : EIATTR_KPARAM_INFO
	.align		4
.L_47:
        /*0138*/ 	.byte	0x04, 0x17
        /*013a*/ 	.short	(.L_49 - .L_48)
.L_48:
        /*013c*/ 	.word	0x00000000
        /*0140*/ 	.short	0x0000
        /*0142*/ 	.short	0x0000
        /*0144*/ 	.byte	0x00, 0xf5, 0x21, 0x00


	//----- nvinfo : EIATTR_SPARSE_MMA_MASK
	.align		4
.L_49:
        /*0148*/ 	.byte	0x03, 0x50
        /*014a*/ 	.short	0x0000


	//----- nvinfo : EIATTR_MAXREG_COUNT
	.align		4
        /*014c*/ 	.byte	0x03, 0x1b
        /*014e*/ 	.short	0x00ff


	//----- nvinfo : EIATTR_NUM_BARRIERS
	.align		4
        /*0150*/ 	.byte	0x02, 0x4c
        /*0152*/ 	.byte	0x01
	.zero		1


	//----- nvinfo : EIATTR_MERCURY_ISA_VERSION
	.align		4
        /*0154*/ 	.byte	0x03, 0x5f
        /*0156*/ 	.short	0x0101


	//----- nvinfo : EIATTR_VRC_CTA_INIT_COUNT
	.align		4
        /*0158*/ 	.byte	0x02, 0x4a
	.zero		1
	.zero		1


	//----- nvinfo : EIATTR_EXIT_INSTR_OFFSETS
	.align		4
        /*015c*/ 	.byte	0x04, 0x1c
        /*015e*/ 	.short	(.L_51 - .L_50)


	//   ....[0]....
.L_50:
        /*0160*/ 	.word	0x00000070


	//   ....[1]....
        /*0164*/ 	.word	0x00000de0


	//----- nvinfo : EIATTR_CRS_STACK_SIZE
	.align		4
.L_51:
        /*0168*/ 	.byte	0x04, 0x1e
        /*016a*/ 	.short	(.L_53 - .L_52)
.L_52:
        /*016c*/ 	.word	0x00000000


	//----- nvinfo : EIATTR_CBANK_PARAM_SIZE
	.align		4
.L_53:
        /*0170*/ 	.byte	0x03, 0x19
        /*0172*/ 	.short	0x0098


	//----- nvinfo : EIATTR_PARAM_CBANK
	.align		4
        /*0174*/ 	.byte	0x04, 0x0a
        /*0176*/ 	.short	(.L_55 - .L_54)
	.align		4
.L_54:
        /*0178*/ 	.word	index@(.nv.constant0._Z23compute_acoustic_kernelPKiPKfS2_S2_S2_S2_S2_S2_S2_S2_S2_S2_S2_S2_S2_S2_PfS3_fi)
        /*017c*/ 	.short	0x0380
        /*017e*/ 	.short	0x0098


	//----- nvinfo : EIATTR_SW_WAR
	.align		4
.L_55:
        /*0180*/ 	.byte	0x04, 0x36
        /*0182*/ 	.short	(.L_57 - .L_56)
.L_56:
        /*0184*/ 	.word	0x00000008
.L_57:


//--------------------- .nv.callgraph             --------------------------
	.section	.nv.callgraph,"",@"SHT_CUDA_CALLGRAPH"
	.align	4
	.sectionentsize	8
	.align		4
        /*0000*/ 	.word	0x00000000
	.align		4
        /*0004*/ 	.word	0xffffffff
	.align		4
        /*0008*/ 	.word	0x00000000
	.align		4
        /*000c*/ 	.word	0xfffffffe
	.align		4
        /*0010*/ 	.word	0x00000000
	.align		4
        /*0014*/ 	.word	0xfffffffd
	.align		4
        /*0018*/ 	.word	0x00000000
	.align		4
        /*001c*/ 	.word	0xfffffffc


//--------------------- .text._Z23compute_acoustic_kernelPKiPKfS2_S2_S2_S2_S2_S2_S2_S2_S2_S2_S2_S2_S2_S2_PfS3_fi --------------------------
	.section	.text._Z23compute_acoustic_kernelPKiPKfS2_S2_S2_S2_S2_S2_S2_S2_S2_S2_S2_S2_S2_S2_PfS3_fi,"ax",@progbits
	.align	128
        .global         _Z23compute_acoustic_kernelPKiPKfS2_S2_S2_S2_S2_S2_S2_S2_S2_S2_S2_S2_S2_S2_PfS3_fi
        .type           _Z23compute_acoustic_kernelPKiPKfS2_S2_S2_S2_S2_S2_S2_S2_S2_S2_S2_S2_S2_S2_PfS3_fi,@function
        .size           _Z23compute_acoustic_kernelPKiPKfS2_S2_S2_S2_S2_S2_S2_S2_S2_S2_S2_S2_S2_S2_PfS3_fi,(.L_x_14 - _Z23compute_acoustic_kernelPKiPKfS2_S2_S2_S2_S2_S2_S2_S2_S2_S2_S2_S2_S2_S2_PfS3_fi)
        .other          _Z23compute_acoustic_kernelPKiPKfS2_S2_S2_S2_S2_S2_S2_S2_S2_S2_S2_S2_S2_S2_PfS3_fi,@"STO_CUDA_ENTRY STV_DEFAULT"
_Z23compute_acoustic_kernelPKiPKfS2_S2_S2_S2_S2_S2_S2_S2_S2_S2_S2_S2_S2_S2_PfS3_fi:
.text._Z23compute_acoustic_kernelPKiPKfS2_S2_S2_S2_S2_S2_S2_S2_S2_S2_S2_S2_S2_S2_PfS3_fi:
[----:B------:R-:W-:Y:S01]  /*0000*/  LDC R1, c[0x0][0x37c] ;  /* 0x0000df00ff017b82 */ /* 0x000fe20000000800 */
[----:B------:R-:W0:Y:S07]  /*0010*/  S2R R9, SR_CTAID.Y ;  /* 0x0000000000097919 */ /* 0x000e2e0000002600 */
[----:B------:R-:W0:Y:S01]  /*0020*/  S2UR UR4, SR_CTAID.X ;  /* 0x00000000000479c3 */ /* 0x000e220000002500 */
[----:B------:R-:W1:Y:S07]  /*0030*/  LDCU UR5, c[0x0][0x414] ;  /* 0x00008280ff0577ac */ /* 0x000e6e0008000800 */
[----:B------:R-:W0:Y:S02]  /*0040*/  LDC R0, c[0x0][0x370] ;  /* 0x0000dc00ff007b82 */ /* 0x000e240000000800 */
[----:B0-----:R-:W-:-:S05]  /*0050*/  IMAD R9, R9, R0, UR4 ;  /* 0x0000000409097e24 */ /* 0x001fca000f8e0200 */
[----:B-1----:R-:W-:-:S13]  /*0060*/  ISETP.GE.AND P0, PT, R9, UR5, PT ;  /* 0x0000000509007c0c */ /* 0x002fda000bf06270 */
[----:B------:R-:W-:Y:S05]  /*0070*/  @P0 EXIT ;  /* 0x000000000000094d */ /* 0x000fea0003800000 */
[----:B------:R-:W0:Y:S01]  /*0080*/  S2R R4, SR_TID.X ;  /* 0x0000000000047919 */ /* 0x000e220000002100 */
[----:B------:R-:W1:Y:S01]  /*0090*/  LDC.64 R2, c[0x0][0x380] ;  /* 0x0000e000ff027b82 */ /* 0x000e620000000a00 */
[----:B------:R-:W2:Y:S07]  /*00a0*/  LDCU.64 UR8, c[0x0][0x358] ;  /* 0x00006b00ff0877ac */ /* 0x000eae0008000a00 */
[----:B------:R-:W3:Y:S08]  /*00b0*/  LDC.64 R6, c[0x0][0x3f0] ;  /* 0x0000fc00ff067b82 */ /* 0x000ef00000000a00 */
[----:B------:R-:W4:Y:S01]  /*00c0*/  LDC.64 R12, c[0x0][0x3e8] ;  /* 0x0000fa00ff0c7b82 */ /* 0x000f220000000a00 */
[----:B0-----:R-:W-:-:S04]  /*00d0*/  IMAD R0, R9, 0x7d, R4 ;  /* 0x0000007d09007824 */ /* 0x001fc800078e0204 */
[----:B-1----:R-:W-:-:S06]  /*00e0*/  IMAD.WIDE R2, R0, 0x4, R2 ;  /* 0x0000000400027825 */ /* 0x002fcc00078e0202 */
[----:B--2---:R0:W3:Y:S01]  /*00f0*/  LDG.E R2, desc[UR8][R2.64] ;  /* 0x0000000802027981 */ /* 0x0040e2000c1e1900 */
[----:B------:R-:W-:-:S05]  /*0100*/  LOP3.LUT R8, R4, 0xffff, RZ, 0xc0, !PT ;  /* 0x0000ffff04087812 */ /* 0x000fca00078ec0ff */
[----:B------:R-:W-:-:S05]  /*0110*/  IMAD R8, R8, 0xa3e, RZ ;  /* 0x00000a3e08087824 */ /* 0x000fca00078e02ff */
[----:B------:R-:W-:-:S05]  /*0120*/  SHF.R.U32.HI R17, RZ, 0x10, R8 ;  /* 0x00000010ff117819 */ /* 0x000fca0000011608 */
[----:B------:R-:W-:Y:S01]  /*0130*/  IMAD R8, R17, -0x19, R4 ;  /* 0xffffffe711087824 */ /* 0x000fe200078e0204 */
[----:B------:R-:W1:Y:S04]  /*0140*/  S2UR UR6, SR_CgaCtaId ;  /* 0x00000000000679c3 */ /* 0x000e680000008800 */
[----:B0-----:R-:W-:-:S05]  /*0150*/  PRMT R3, R8, 0x9910, RZ ;  /* 0x0000991008037816 */ /* 0x001fca00000000ff */
[----:B------:R-:W-:Y:S02]  /*0160*/  IMAD R10, R3, 0x6667, RZ ;  /* 0x00006667030a7824 */ /* 0x000fe400078e02ff */
[----:B---3--:R-:W-:-:S04]  /*0170*/  IMAD.WIDE R6, R2, 0x4, R6 ;  /* 0x0000000402067825 */ /* 0x008fc800078e0206 */
[----:B----4-:R-:W-:Y:S01]  /*0180*/  IMAD.WIDE R12, R2, 0x4, R12 ;  /* 0x00000004020c7825 */ /* 0x010fe200078e020c */
[----:B------:R0:W2:Y:S04]  /*0190*/  LDG.E R5, desc[UR8][R6.64+-0x4] ;  /* 0xfffffc0806057981 */ /* 0x0000a8000c1e1900 */
[----:B------:R-:W3:Y:S01]  /*01a0*/  LDG.E R19, desc[UR8][R12.64+-0x4] ;  /* 0xfffffc080c137981 */ /* 0x000ee2000c1e1900 */
[----:B------:R-:W-:Y:S01]  /*01b0*/  SHF.R.S32.HI R3, RZ, 0x10, R10 ;  /* 0x00000010ff037819 */ /* 0x000fe2000001140a */
[----:B------:R-:W-:Y:S02]  /*01c0*/  UMOV UR4, 0x400 ;  /* 0x0000040000047882 */ /* 0x000fe40000000000 */
[----:B------:R-:W-:Y:S01]  /*01d0*/  UIADD3 UR5, UPT, UPT, UR4, 0x1f4, URZ ;  /* 0x000001f404057890 */ /* 0x000fe2000fffe0ff */
[----:B------:R-:W-:Y:S01]  /*01e0*/  LOP3.LUT R3, R3, 0xffff, RZ, 0xc0, !PT ;  /* 0x0000ffff03037812 */ /* 0x000fe200078ec0ff */
[----:B-1----:R-:W-:Y:S01]  /*01f0*/  ULEA UR4, UR6, UR4, 0x18 ;  /* 0x0000000406047291 */ /* 0x002fe2000f8ec0ff */
[----:B0-----:R-:W0:Y:S01]  /*0200*/  LDC.64 R6, c[0x0][0x398] ;  /* 0x0000e600ff067b82 */ /* 0x001e220000000a00 */
[----:B------:R-:W-:Y:S01]  /*0210*/  ULEA UR5, UR6, UR5, 0x18 ;  /* 0x0000000506057291 */ /* 0x000fe2000f8ec0ff */
[----:B------:R-:W-:-:S04]  /*0220*/  SHF.R.U32.HI R3, RZ, 0xf, R3 ;  /* 0x0000000fff037819 */ /* 0x000fc80000011603 */
[----:B------:R-:W-:Y:S02]  /*0230*/  LEA.HI.SX32 R3, R10, R3, 0xf ;  /* 0x000000030a037211 */ /* 0x000fe400078f7aff */
[----:B------:R-:W-:Y:S02]  /*0240*/  LEA R20, R4, UR5, 0x2 ;  /* 0x0000000504147c11 */ /* 0x000fe4000f8e10ff */
[----:B------:R-:W-:-:S05]  /*0250*/  PRMT R23, R3, 0x9910, RZ ;  /* 0x0000991003177816 */ /* 0x000fca00000000ff */
[----:B------:R-:W-:Y:S01]  /*0260*/  IMAD R25, R23, -0x5, R8 ;  /* 0xfffffffb17197824 */ /* 0x000fe200078e0208 */
[----:B------:R-:W-:-:S03]  /*0270*/  LEA R8, R4, UR4, 0x2 ;  /* 0x0000000404087c11 */ /* 0x000fc6000f8e10ff */
[----:B0-----:R-:W-:-:S04]  /*0280*/  IMAD.WIDE R26, R25, 0x4, R6 ;  /* 0x00000004191a7825 */ /* 0x001fc800078e0206 */
[----:B------:R-:W-:Y:S01]  /*0290*/  IMAD.WIDE R14, R23, 0x4, R6 ;  /* 0x00000004170e7825 */ /* 0x000fe200078e0206 */
[----:B--2---:R0:W-:Y:S04]  /*02a0*/  STS [R8], R5 ;  /* 0x0000000508007388 */ /* 0x0041e80000000800 */
[----:B---3--:R1:W-:Y:S01]  /*02b0*/  STS [R20], R19 ;  /* 0x0000001314007388 */ /* 0x0083e20000000800 */
[----:B------:R-:W-:Y:S06]  /*02c0*/  BAR.SYNC.DEFER_BLOCKING 0x0 ;  /* 0x0000000000007b1d */ /* 0x000fec0000010000 */
[----:B------:R-:W2:Y:S04]  /*02d0*/  LDG.E R4, desc[UR8][R26.64] ;  /* 0x000000081a047981 */ /* 0x000ea8000c1e1900 */
[----:B------:R-:W3:Y:S04]  /*02e0*/  LDG.E R18, desc[UR8][R26.64+0x14] ;  /* 0x000014081a127981 */ /* 0x000ee8000c1e1900 */
[----:B------:R-:W4:Y:S04]  /*02f0*/  LDG.E R10, desc[UR8][R26.64+0x28] ;  /* 0x000028081a0a7981 */ /* 0x000f28000c1e1900 */
[----:B------:R-:W5:Y:S04]  /*0300*/  LDG.E R16, desc[UR8][R26.64+0x3c] ;  /* 0x00003c081a107981 */ /* 0x000f68000c1e1900 */
[----:B------:R-:W5:Y:S04]  /*0310*/  LDG.E R3, desc[UR8][R14.64] ;  /* 0x000000080e037981 */ /* 0x000f68000c1e1900 */
[----:B------:R-:W5:Y:S01]  /*0320*/  LDG.E R11, desc[UR8][R14.64+0x14] ;  /* 0x000014080e0b7981 */ /* 0x000f62000c1e1900 */
[----:B------:R-:W-:Y:S01]  /*0330*/  UMOV UR5, 0x400 ;  /* 0x0000040000057882 */ /* 0x000fe20000000000 */
[----:B0-----:R-:W-:Y:S01]  /*0340*/  IMAD R8, R17, 0x19, RZ ;  /* 0x0000001911087824 */ /* 0x001fe200078e02ff */
[----:B------:R-:W-:-:S03]  /*0350*/  UIADD3 UR5, UPT, UPT, UR5, 0x1f4, URZ ;  /* 0x000001f405057890 */ /* 0x000fc6000fffe0ff */
[----:B-1----:R-:W-:Y:S01]  /*0360*/  IMAD R20, R23, 0x5, R8 ;  /* 0x0000000517147824 */ /* 0x002fe200078e0208 */
[----:B------:R-:W-:-:S04]  /*0370*/  ULEA UR5, UR6, UR5, 0x18 ;  /* 0x0000000506057291 */ /* 0x000fc8000f8ec0ff */
[C---:B------:R-:W-:Y:S02]  /*0380*/  LEA R24, R20.reuse, UR4, 0x2 ;  /* 0x0000000414187c11 */ /* 0x040fe4000f8e10ff */
[----:B------:R-:W-:-:S03]  /*0390*/  LEA R20, R20, UR5, 0x2 ;  /* 0x0000000514147c11 */ /* 0x000fc6000f8e10ff */
[----:B------:R-:W2:Y:S04]  /*03a0*/  LDS R19, [R24] ;  /* 0x0000000018137984 */ /* 0x000ea80000000800 */
[----:B------:R-:W0:Y:S04]  /*03b0*/  LDS R5, [R20] ;  /* 0x0000000014057984 */ /* 0x000e280000000800 */
[----:B------:R-:W3:Y:S01]  /*03c0*/  LDS R22, [R20+0x4] ;  /* 0x0000040014167984 */ /* 0x000ee20000000800 */
[----:B------:R-:W-:-:S03]  /*03d0*/  IMAD.WIDE.U32 R6, R17, 0x4, R6 ;  /* 0x0000000411067825 */ /* 0x000fc600078e0006 */
[----:B------:R-:W5:Y:S01]  /*03e0*/  LDG.E R17, desc[UR8][R14.64+0x50] ;  /* 0x000050080e117981 */ /* 0x000f62000c1e1900 */
[C---:B--2---:R-:W-:Y:S01]  /*03f0*/  FFMA R19, R4.reuse, R19, RZ ;  /* 0x0000001304137223 */ /* 0x044fe200000000ff */
[----:B0-----:R-:W-:Y:S02]  /*0400*/  FFMA R21, R4, R5, RZ ;  /* 0x0000000504157223 */ /* 0x001fe400000000ff */
[----:B------:R-:W0:Y:S02]  /*0410*/  LDS R4, [R24+0x4] ;  /* 0x0000040018047984 */ /* 0x000e240000000800 */
[C---:B---3--:R-:W-:Y:S02]  /*0420*/  FFMA R21, R18.reuse, R22, R21 ;  /* 0x0000001612157223 */ /* 0x048fe40000000015 */
[----:B------:R-:W2:Y:S01]  /*0430*/  LDG.E R22, desc[UR8][R14.64+0x28] ;  /* 0x000028080e167981 */ /* 0x000ea2000c1e1900 */
[----:B0-----:R-:W-:-:S03]  /*0440*/  FFMA R5, R18, R4, R19 ;  /* 0x0000000412057223 */ /* 0x001fc60000000013 */
[----:B------:R-:W4:Y:S04]  /*0450*/  LDS R18, [R20+0x8] ;  /* 0x0000080014127984 */ /* 0x000f280000000800 */
[----:B------:R-:W0:Y:S01]  /*0460*/  LDS R4, [R24+0x8] ;  /* 0x0000080018047984 */ /* 0x000e220000000800 */
[----:B----4-:R-:W-:-:S03]  /*0470*/  FFMA R19, R10, R18, R21 ;  /* 0x000000120a137223 */ /* 0x010fc60000000015 */
[----:B------:R-:W5:Y:S01]  /*0480*/  LDS R18, [R24+0xc] ;  /* 0x00000c0018127984 */ /* 0x000f620000000800 */
[----:B0-----:R-:W-:-:S03]  /*0490*/  FFMA R5, R10, R4, R5 ;  /* 0x000000040a057223 */ /* 0x001fc60000000005 */
[----:B------:R-:W0:Y:S01]  /*04a0*/  LDS R4, [R20+0xc] ;  /* 0x00000c0014047984 */ /* 0x000e220000000800 */
[----:B------:R-:W-:-:S03]  /*04b0*/  IADD3 R10, PT, PT, R25, R8, RZ ;  /* 0x00000008190a7210 */ /* 0x000fc60007ffe0ff */
[----:B------:R1:W3:Y:S01]  /*04c0*/  LDG.E R21, desc[UR8][R26.64+0x50] ;  /* 0x000050081a157981 */ /* 0x0002e2000c1e1900 */
[----:B------:R-:W-:Y:S01]  /*04d0*/  LEA R8, R10, UR4, 0x2 ;  /* 0x000000040a087c11 */ /* 0x000fe2000f8e10ff */
[----:B------:R-:W-:Y:S02]  /*04e0*/  IMAD R23, R23, 0x5, R25 ;  /* 0x0000000517177824 */ /* 0x000fe400078e0219 */
[----:B------:R-:W-:Y:S04]  /*04f0*/  LDS R24, [R24+0x10] ;  /* 0x0000100018187984 */ /* 0x000fe80000000800 */
[----:B------:R-:W-:Y:S01]  /*0500*/  LDS R29, [R8+0x14] ;  /* 0x00001400081d7984 */ /* 0x000fe20000000800 */
[----:B-----5:R-:W-:-:S03]  /*0510*/  FFMA R18, R16, R18, R5 ;  /* 0x0000001210127223 */ /* 0x020fc60000000005 */
[----:B------:R-:W-:Y:S01]  /*0520*/  LDS R20, [R20+0x10] ;  /* 0x0000100014147984 */ /* 0x000fe20000000800 */
[----:B0-----:R-:W-:-:S03]  /*0530*/  FFMA R16, R16, R4, R19 ;  /* 0x0000000410107223 */ /* 0x001fc60000000013 */
[----:B------:R0:W4:Y:S04]  /*0540*/  LDG.E R5, desc[UR8][R14.64+0x3c] ;  /* 0x00003c080e057981 */ /* 0x000128000c1e1900 */
[----:B------:R-:W5:Y:S01]  /*0550*/  LDS R19, [R8] ;  /* 0x0000000008137984 */ /* 0x000f620000000800 */
[----:B------:R-:W-:-:S03]  /*0560*/  LEA R10, R10, UR5, 0x2 ;  /* 0x000000050a0a7c11 */ /* 0x000fc6000f8e10ff */
[----:B------:R-:W4:Y:S04]  /*0570*/  LDG.E R4, desc[UR8][R6.64] ;  /* 0x0000000806047981 */ /* 0x000f28000c1e1900 */
[----:B------:R-:W5:Y:S04]  /*0580*/  LDS R28, [R10] ;  /* 0x000000000a1c7984 */ /* 0x000f680000000800 */
[----:B-1----:R-:W1:Y:S04]  /*0590*/  LDS R27, [R10+0x14] ;  /* 0x000014000a1b7984 */ /* 0x002e680000000800 */
[----:B0-----:R-:W2:Y:S01]  /*05a0*/  LDS R14, [R8+0x28] ;  /* 0x00002800080e7984 */ /* 0x001ea20000000800 */
[----:B-----5:R-:W-:-:S03]  /*05b0*/  FFMA R26, R3, R19, RZ ;  /* 0x00000013031a7223 */ /* 0x020fc600000000ff */
[----:B------:R-:W5:Y:S01]  /*05c0*/  LDG.E R19, desc[UR8][R6.64+0x28] ;  /* 0x0000280806137981 */ /* 0x000f62000c1e1900 */
[----:B------:R-:W-:-:S03]  /*05d0*/  FFMA R29, R11, R29, R26 ;  /* 0x0000001d0b1d7223 */ /* 0x000fc6000000001a */
[----:B------:R-:W5:Y:S01]  /*05e0*/  LDG.E R26, desc[UR8][R6.64+0x14] ;  /* 0x00001408061a7981 */ /* 0x000f62000c1e1900 */
[----:B------:R-:W-:-:S04]  /*05f0*/  FFMA R28, R3, R28, RZ ;  /* 0x0000001c031c7223 */ /* 0x000fc800000000ff */
[----:B-1----:R-:W-:Y:S02]  /*0600*/  FFMA R3, R11, R27, R28 ;  /* 0x0000001b0b037223 */ /* 0x002fe4000000001c */
[----:B------:R-:W5:Y:S04]  /*0610*/  LDG.E R11, desc[UR8][R6.64+0x3c] ;  /* 0x00003c08060b7981 */ /* 0x000f68000c1e1900 */
[----:B------:R0:W5:Y:S04]  /*0620*/  LDG.E R27, desc[UR8][R6.64+0x50] ;  /* 0x00005008061b7981 */ /* 0x000168000c1e1900 */
[----:B------:R-:W1:Y:S01]  /*0630*/  LDS R28, [R10+0x28] ;  /* 0x000028000a1c7984 */ /* 0x000e620000000800 */
[----:B0-----:R-:W-:-:S05]  /*0640*/  LEA R7, R23, UR5, 0x2 ;  /* 0x0000000517077c11 */ /* 0x001fca000f8e10ff */
[----:B------:R-:W-:Y:S04]  /*0650*/  LDS R15, [R7] ;  /* 0x00000000070f7984 */ /* 0x000fe80000000800 */
[----:B------:R-:W-:Y:S01]  /*0660*/  LDS R6, [R7+0xc8] ;  /* 0x0000c80007067984 */ /* 0x000fe20000000800 */
[C---:B--2---:R-:W-:Y:S01]  /*0670*/  FFMA R14, R22.reuse, R14, R29 ;  /* 0x0000000e160e7223 */ /* 0x044fe2000000001d */
[----:B-1----:R-:W-:Y:S02]  /*0680*/  FFMA R22, R22, R28, R3 ;  /* 0x0000001c16167223 */ /* 0x002fe40000000003 */
[----:B------:R-:W-:Y:S04]  /*0690*/  LDS R29, [R10+0x3c] ;  /* 0x00003c000a1d7984 */ /* 0x000fe80000000800 */
[----:B------:R-:W4:Y:S01]  /*06a0*/  LDS R28, [R8+0x3c] ;  /* 0x00003c00081c7984 */ /* 0x000f220000000800 */
[----:B------:R-:W-:Y:S01]  /*06b0*/  LEA R3, R23, UR4, 0x2 ;  /* 0x0000000417037c11 */ /* 0x000fe2000f8e10ff */
[----:B------:R-:W0:Y:S02]  /*06c0*/  LDCU UR4, c[0x0][0x410] ;  /* 0x00008200ff0477ac */ /* 0x000e240008000800 */
[----:B------:R-:W-:Y:S04]  /*06d0*/  LDS R8, [R8+0x50] ;  /* 0x0000500008087984 */ /* 0x000fe80000000800 */
[----:B------:R-:W1:Y:S04]  /*06e0*/  LDS R25, [R3] ;  /* 0x0000000003197984 */ /* 0x000e680000000800 */
[----:B------:R-:W-:Y:S01]  /*06f0*/  LDS R10, [R10+0x50] ;  /* 0x000050000a0a7984 */ /* 0x000fe20000000800 */
[----:B---3--:R-:W-:-:S03]  /*0700*/  FFMA R23, R21, R24, R18 ;  /* 0x0000001815177223 */ /* 0x008fc60000000012 */
[----:B------:R-:W-:Y:S01]  /*0710*/  LDS R18, [R3+0xc8] ;  /* 0x0000c80003127984 */ /* 0x000fe20000000800 */
[----:B------:R-:W-:-:S03]  /*0720*/  FFMA R21, R21, R20, R16 ;  /* 0x0000001415157223 */ /* 0x000fc60000000010 */
[----:B------:R-:W-:Y:S01]  /*0730*/  LDS R16, [R7+0x12c] ;  /* 0x00012c0007107984 */ /* 0x000fe20000000800 */
[C---:B----4-:R-:W-:Y:S01]  /*0740*/  FFMA R14, R5.reuse, R28, R14 ;  /* 0x0000001c050e7223 */ /* 0x050fe2000000000e */
[----:B------:R-:W-:Y:S02]  /*0750*/  FFMA R22, R5, R29, R22 ;  /* 0x0000001d05167223 */ /* 0x000fe40000000016 */
[----:B------:R-:W5:Y:S04]  /*0760*/  LDS R5, [R7+0x64] ;  /* 0x0000640007057984 */ /* 0x000f680000000800 */
[----:B------:R-:W2:Y:S01]  /*0770*/  LDS R29, [R3+0x64] ;  /* 0x00006400031d7984 */ /* 0x000ea20000000800 */
[C---:B-1----:R-:W-:Y:S01]  /*0780*/  FFMA R25, R4.reuse, R25, RZ ;  /* 0x0000001904197223 */ /* 0x042fe200000000ff */
[----:B------:R-:W-:-:S02]  /*0790*/  FFMA R24, R4, R15, RZ ;  /* 0x0000000f04187223 */ /* 0x000fc400000000ff */
[----:B------:R-:W1:Y:S04]  /*07a0*/  LDS R4, [R3+0x12c] ;  /* 0x00012c0003047984 */ /* 0x000e680000000800 */
[----:B------:R-:W3:Y:S04]  /*07b0*/  LDS R3, [R3+0x190] ;  /* 0x0001900003037984 */ /* 0x000ee80000000800 */
[----:B------:R-:W4:Y:S01]  /*07c0*/  LDS R7, [R7+0x190] ;  /* 0x0001900007077984 */ /* 0x000f220000000800 */
[C---:B-----5:R-:W-:Y:S01]  /*07d0*/  FFMA R15, R26.reuse, R5, R24 ;  /* 0x000000051a0f7223 */ /* 0x060fe20000000018 */
[----:B--2---:R-:W-:Y:S01]  /*07e0*/  FFMA R20, R26, R29, R25 ;  /* 0x0000001d1a147223 */ /* 0x004fe20000000019 */
[C---:B------:R-:W-:Y:S01]  /*07f0*/  FFMA R5, R17.reuse, R8, R14 ;  /* 0x0000000811057223 */ /* 0x040fe2000000000e */
[----:B------:R-:W-:Y:S01]  /*0800*/  FFMA R8, R17, R10, R22 ;  /* 0x0000000a11087223 */ /* 0x000fe20000000016 */
[----:B------:R-:W2:Y:S01]  /*0810*/  LDC.64 R24, c[0x0][0x3b0] ;  /* 0x0000ec00ff187b82 */ /* 0x000ea20000000a00 */
[----:B------:R-:W-:-:S07]  /*0820*/  FFMA R17, R19, R6, R15 ;  /* 0x0000000613117223 */ /* 0x000fce000000000f */
[----:B------:R-:W5:Y:S08]  /*0830*/  LDC.64 R14, c[0x0][0x3b8] ;  /* 0x0000ee00ff0e7b82 */ /* 0x000f700000000a00 */
[----:B------:R-:W0:Y:S01]  /*0840*/  LDC.64 R28, c[0x0][0x3a0] ;  /* 0x0000e800ff1c7b82 */ /* 0x000e220000000a00 */
[----:B------:R-:W-:Y:S02]  /*0850*/  IMAD R6, R9, 0x3, R0 ;  /* 0x0000000309067824 */ /* 0x000fe400078e0200 */
[----:B------:R-:W-:-:S05]  /*0860*/  FFMA R20, R19, R18, R20 ;  /* 0x0000001213147223 */ /* 0x000fca0000000014 */
[----:B------:R-:W3:Y:S01]  /*0870*/  LDC.64 R18, c[0x0][0x3a8] ;  /* 0x0000ea00ff127b82 */ /* 0x000ee20000000a00 */
[----:B--2---:R-:W-:-:S04]  /*0880*/  IMAD.WIDE R24, R6, 0x4, R24 ;  /* 0x0000000406187825 */ /* 0x004fc800078e0218 */
[C---:B-1----:R-:W-:Y:S01]  /*0890*/  FFMA R4, R11.reuse, R4, R20 ;  /* 0x000000040b047223 */ /* 0x042fe20000000014 */
[----:B------:R-:W-:Y:S01]  /*08a0*/  FFMA R11, R11, R16, R17 ;  /* 0x000000100b0b7223 */ /* 0x000fe20000000011 */
[----:B------:R1:W2:Y:S01]  /*08b0*/  LDG.E R20, desc[UR8][R24.64] ;  /* 0x0000000818147981 */ /* 0x0002a2000c1e1900 */
[C---:B-----5:R-:W-:Y:S01]  /*08c0*/  IMAD.WIDE R14, R6.reuse, 0x4, R14 ;  /* 0x00000004060e7825 */ /* 0x060fe200078e020e */
[----:B------:R-:W5:Y:S04]  /*08d0*/  LDC.64 R16, c[0x0][0x3c0] ;  /* 0x0000f000ff107b82 */ /* 0x000f680000000a00 */
[----:B------:R4:W2:Y:S01]  /*08e0*/  LDG.E R9, desc[UR8][R14.64] ;  /* 0x000000080e097981 */ /* 0x0008a2000c1e1900 */
[----:B0-----:R-:W-:-:S03]  /*08f0*/  IMAD.WIDE R28, R6, 0x4, R28 ;  /* 0x00000004061c7825 */ /* 0x001fc600078e021c */
[----:B-1----:R-:W0:Y:S02]  /*0900*/  LDC.64 R24, c[0x0][0x3d0] ;  /* 0x0000f400ff187b82 */ /* 0x002e240000000a00 */
[----:B------:R1:W2:Y:S06]  /*0910*/  LDG.E R22, desc[UR8][R28.64] ;  /* 0x000000081c167981 */ /* 0x0002ac000c1e1900 */
[----:B----4-:R-:W4:Y:S08]  /*0920*/  LDC.64 R14, c[0x0][0x3d8] ;  /* 0x0000f600ff0e7b82 */ /* 0x010f300000000a00 */
[----:B-1----:R-:W1:Y:S01]  /*0930*/  LDC.64 R28, c[0x0][0x3c8] ;  /* 0x0000f200ff1c7b82 */ /* 0x002e620000000a00 */
[----:B---3--:R-:W-:-:S05]  /*0940*/  IMAD.WIDE R18, R6, 0x4, R18 ;  /* 0x0000000406127825 */ /* 0x008fca00078e0212 */
[----:B------:R5:W3:Y:S01]  /*0950*/  LDG.E R10, desc[UR8][R18.64] ;  /* 0x00000008120a7981 */ /* 0x000ae2000c1e1900 */
[----:B0-----:R-:W-:-:S06]  /*0960*/  IMAD.WIDE R24, R6, 0x4, R24 ;  /* 0x0000000406187825 */ /* 0x001fcc00078e0218 */
[----:B------:R-:W3:Y:S01]  /*0970*/  LDG.E R24, desc[UR8][R24.64] ;  /* 0x0000000818187981 */ /* 0x000ee2000c1e1900 */
[C---:B-----5:R-:W-:Y:S02]  /*0980*/  IMAD.WIDE R18, R6.reuse, 0x4, R16 ;  /* 0x0000000406127825 */ /* 0x060fe400078e0210 */
[----:B------:R-:W0:Y:S02]  /*0990*/  LDC.64 R16, c[0x0][0x3e0] ;  /* 0x0000f800ff107b82 */ /* 0x000e240000000a00 */
[C---:B----4-:R-:W-:Y:S02]  /*09a0*/  IMAD.WIDE R14, R6.reuse, 0x4, R14 ;  /* 0x00000004060e7825 */ /* 0x050fe400078e020e */
[----:B------:R-:W4:Y:S02]  /*09b0*/  LDG.E R18, desc[UR8][R18.64] ;  /* 0x0000000812127981 */ /* 0x000f24000c1e1900 */
[C---:B-1----:R-:W-:Y:S02]  /*09c0*/  IMAD.WIDE R28, R6.reuse, 0x4, R28 ;  /* 0x00000004061c7825 */ /* 0x042fe400078e021c */
[----:B------:R1:W5:Y:S04]  /*09d0*/  LDG.E R25, desc[UR8][R14.64] ;  /* 0x000000080e197981 */ /* 0x000368000c1e1900 */
[----:B------:R1:W5:Y:S02]  /*09e0*/  LDG.E R19, desc[UR8][R28.64] ;  /* 0x000000081c137981 */ /* 0x000364000c1e1900 */
[----:B-1----:R-:W1:Y:S08]  /*09f0*/  LDC.64 R14, c[0x0][0x388] ;  /* 0x0000e200ff0e7b82 */ /* 0x002e700000000a00 */
[----:B------:R-:W1:Y:S01]  /*0a00*/  LDC.64 R28, c[0x0][0x400] ;  /* 0x00010000ff1c7b82 */ /* 0x000e620000000a00 */
[----:B0-----:R-:W-:-:S06]  /*0a10*/  IMAD.WIDE R16, R6, 0x4, R16 ;  /* 0x0000000406107825 */ /* 0x001fcc00078e0210 */
[----:B------:R-:W5:Y:S01]  /*0a20*/  LDG.E R16, desc[UR8][R16.64] ;  /* 0x0000000810107981 */ /* 0x000f62000c1e1900 */
[----:B------:R-:W-:Y:S01]  /*0a30*/  FFMA R3, R27, R3, R4 ;  /* 0x000000031b037223 */ /* 0x000fe20000000004 */
[----:B-1----:R-:W-:-:S05]  /*0a40*/  IMAD.WIDE R14, R6, 0x4, R14 ;  /* 0x00000004060e7825 */ /* 0x002fca00078e020e */
[----:B------:R2:W5:Y:S01]  /*0a50*/  LDG.E R26, desc[UR8][R14.64] ;  /* 0x000000080e1a7981 */ /* 0x000562000c1e1900 */
[----:B------:R-:W-:-:S05]  /*0a60*/  IMAD.WIDE R28, R0, 0x4, R28 ;  /* 0x00000004001c7825 */ /* 0x000fca00078e021c */
[----:B------:R-:W5:Y:S01]  /*0a70*/  LDG.E R4, desc[UR8][R28.64] ;  /* 0x000000081c047981 */ /* 0x000f62000c1e1900 */
[----:B------:R-:W-:Y:S01]  /*0a80*/  FFMA R27, R27, R7, R11 ;  /* 0x000000071b1b7223 */ /* 0x000fe2000000000b */
[----:B--2---:R-:W-:Y:S01]  /*0a90*/  FMUL R14, R5, R9 ;  /* 0x00000009050e7220 */ /* 0x004fe20000400000 */
[----:B------:R-:W-:-:S03]  /*0aa0*/  FMUL R9, R9, R8 ;  /* 0x0000000809097220 */ /* 0x000fc60000400000 */
[----:B------:R-:W-:Y:S01]  /*0ab0*/  FFMA R14, R23, R22, R14 ;  /* 0x00000016170e7223 */ /* 0x000fe2000000000e */
[----:B------:R-:W-:Y:S01]  /*0ac0*/  FFMA R9, R22, R21, R9 ;  /* 0x0000001516097223 */ /* 0x000fe20000000009 */
[----:B----4-:R-:W-:Y:S01]  /*0ad0*/  FMUL R11, R5, R18 ;  /* 0x00000012050b7220 */ /* 0x010fe20000400000 */
[----:B------:R-:W-:-:S03]  /*0ae0*/  FMUL R7, R18, R8 ;  /* 0x0000000812077220 */ /* 0x000fc60000400000 */
[----:B---3--:R-:W-:Y:S01]  /*0af0*/  FFMA R18, R23, R10, R11 ;  /* 0x0000000a17127223 */ /* 0x008fe2000000000b */
[----:B------:R-:W-:-:S03]  /*0b00*/  FFMA R10, R10, R21, R7 ;  /* 0x000000150a0a7223 */ /* 0x000fc60000000007 */
[----:B-----5:R-:W-:Y:S01]  /*0b10*/  FFMA R18, R3, R25, R18 ;  /* 0x0000001903127223 */ /* 0x020fe20000000012 */
[----:B------:R-:W-:Y:S02]  /*0b20*/  FFMA R25, R25, R27, R10 ;  /* 0x0000001b19197223 */ /* 0x000fe4000000000a */
[----:B------:R-:W0:Y:S01]  /*0b30*/  LDC.64 R10, c[0x0][0x390] ;  /* 0x0000e400ff0a7b82 */ /* 0x000e220000000a00 */
[----:B------:R-:W-:Y:S01]  /*0b40*/  FMUL R22, R5, R19 ;  /* 0x0000001305167220 */ /* 0x000fe20000400000 */
[----:B------:R-:W-:Y:S01]  /*0b50*/  FMUL R19, R19, R8 ;  /* 0x0000000813137220 */ /* 0x000fe20000400000 */
[----:B------:R-:W-:Y:S01]  /*0b60*/  FFMA R14, R3, R24, R14 ;  /* 0x00000018030e7223 */ /* 0x000fe2000000000e */
[----:B------:R-:W-:Y:S01]  /*0b70*/  FFMA R9, R24, R27, R9 ;  /* 0x0000001b18097223 */ /* 0x000fe20000000009 */
[----:B------:R-:W-:Y:S01]  /*0b80*/  FMUL R25, R18, R25 ;  /* 0x0000001912197220 */ /* 0x000fe20000400000 */
[----:B------:R-:W-:Y:S01]  /*0b90*/  FFMA R22, R23, R20, R22 ;  /* 0x0000001417167223 */ /* 0x000fe20000000016 */
[----:B------:R-:W-:-:S02]  /*0ba0*/  FFMA R19, R20, R21, R19 ;  /* 0x0000001514137223 */ /* 0x000fc40000000013 */
[----:B------:R-:W-:Y:S01]  /*0bb0*/  FFMA R9, R14, R9, R25 ;  /* 0x000000090e097223 */ /* 0x000fe20000000019 */
[----:B------:R-:W-:Y:S01]  /*0bc0*/  FFMA R22, R3, R16, R22 ;  /* 0x0000001003167223 */ /* 0x000fe20000000016 */
[----:B------:R-:W-:-:S04]  /*0bd0*/  FFMA R19, R16, R27, R19 ;  /* 0x0000001b10137223 */ /* 0x000fc80000000013 */
[----:B------:R-:W-:Y:S01]  /*0be0*/  FFMA R9, R22, R19, R9 ;  /* 0x0000001316097223 */ /* 0x000fe20000000009 */
[----:B0-----:R-:W-:-:S04]  /*0bf0*/  IMAD.WIDE R10, R6, 0x4, R10 ;  /* 0x00000004060a7825 */ /* 0x001fc800078e020a */
[----:B------:R-:W-:-:S04]  /*0c00*/  FMUL R3, R26, UR4 ;  /* 0x000000041a037c20 */ /* 0x000fc80008400000 */
[----:B------:R-:W-:-:S05]  /*0c10*/  FFMA R3, R3, R9, R4 ;  /* 0x0000000903037223 */ /* 0x000fca0000000004 */
[----:B------:R0:W-:Y:S04]  /*0c20*/  STG.E desc[UR8][R28.64], R3 ;  /* 0x000000031c007986 */ /* 0x0001e8000c101908 */
[----:B------:R-:W2:Y:S01]  /*0c30*/  LDG.E R11, desc[UR8][R10.64] ;  /* 0x000000080a0b7981 */ /* 0x000ea2000c1e1900 */
[----:B------:R-:W-:Y:S01]  /*0c40*/  BSSY.RECONVERGENT B0, `(.L_x_0) ;  /* 0x000000c000007945 */ /* 0x000fe20003800200 */
[----:B--2---:R-:W1:Y:S08]  /*0c50*/  MUFU.RCP R4, R11 ;  /* 0x0000000b00047308 */ /* 0x004e700000001000 */
[----:B------:R-:W2:Y:S01]  /*0c60*/  FCHK P0, R26, R11 ;  /* 0x0000000b1a007302 */ /* 0x000ea20000000000 */
[----:B-1----:R-:W-:-:S04]  /*0c70*/  FFMA R5, -R11, R4, 1 ;  /* 0x3f8000000b057423 */ /* 0x002fc80000000104 */
[----:B------:R-:W-:-:S04]  /*0c80*/  FFMA R5, R4, R5, R4 ;  /* 0x0000000504057223 */ /* 0x000fc80000000004 */
[----:B------:R-:W-:-:S04]  /*0c90*/  FFMA R4, R26, R5, RZ ;  /* 0x000000051a047223 */ /* 0x000fc800000000ff */
[----:B------:R-:W-:-:S04]  /*0ca0*/  FFMA R6, -R11, R4, R26 ;  /* 0x000000040b067223 */ /* 0x000fc8000000011a */
[----:B------:R-:W-:Y:S01]  /*0cb0*/  FFMA R8, R5, R6, R4 ;  /* 0x0000000605087223 */ /* 0x000fe20000000004 */
[----:B0-2---:R-:W-:Y:S06]  /*0cc0*/  @!P0 BRA `(.L_x_1) ;  /* 0x00000000000c8947 */ /* 0x005fec0003800000 */
[----:B------:R-:W-:-:S07]  /*0cd0*/  MOV R4, 0xcf0 ;  /* 0x00000cf000047802 */ /* 0x000fce0000000f00 */
[----:B------:R-:W-:Y:S05]  /*0ce0*/  CALL.REL.NOINC `($__internal_0_$__cuda_sm3x_div_rn_noftz_f32_slowpath) ;  /* 0x0000000000407944 */ /* 0x000fea0003c00000 */
[----:B------:R-:W-:-:S07]  /*0cf0*/  MOV R8, R3 ;  /* 0x0000000300087202 */ /* 0x000fce0000000f00 */
.L_x_1:
[----:B------:R-:W-:Y:S05]  /*0d00*/  BSYNC.RECONVERGENT B0 ;  /* 0x0000000000007941 */ /* 0x000fea0003800200 */
.L_x_0:
[----:B------:R-:W0:Y:S01]  /*0d10*/  LDC.64 R4, c[0x0][0x3f8] ;  /* 0x0000fe00ff047b82 */ /* 0x000e220000000a00 */
[----:B------:R-:W2:Y:S01]  /*0d20*/  LDG.E R13, desc[UR8][R12.64+-0x4] ;  /* 0xfffffc080c0d7981 */ /* 0x000ea2000c1e1900 */
[----:B------:R-:W1:Y:S06]  /*0d30*/  LDCU UR4, c[0x0][0x410] ;  /* 0x00008200ff0477ac */ /* 0x000e6c0008000800 */
[----:B------:R-:W3:Y:S01]  /*0d40*/  LDC.64 R6, c[0x0][0x408] ;  /* 0x00010200ff067b82 */ /* 0x000ee20000000a00 */
[----:B0-----:R-:W-:-:S06]  /*0d50*/  IMAD.WIDE R2, R2, 0x4, R4 ;  /* 0x0000000402027825 */ /* 0x001fcc00078e0204 */
[----:B------:R-:W4:Y:S01]  /*0d60*/  LDG.E R3, desc[UR8][R2.64+-0x4] ;  /* 0xfffffc0802037981 */ /* 0x000f22000c1e1900 */
[----:B---3--:R-:W-:-:S05]  /*0d70*/  IMAD.WIDE R4, R0, 0x4, R6 ;  /* 0x0000000400047825 */ /* 0x008fca00078e0206 */
[----:B------:R-:W3:Y:S01]  /*0d80*/  LDG.E R7, desc[UR8][R4.64] ;  /* 0x0000000804077981 */ /* 0x000ee2000c1e1900 */
[----:B--2---:R-:W-:-:S04]  /*0d90*/  FMUL R0, R13, R8 ;  /* 0x000000080d007220 */ /* 0x004fc80000400000 */
[----:B-1----:R-:W-:Y:S01]  /*0da0*/  FMUL R0, R0, UR4 ;  /* 0x0000000400007c20 */ /* 0x002fe20008400000 */
[----:B----4-:R-:W-:-:S04]  /*0db0*/  FMUL R8, R3, R8 ;  /* 0x0000000803087220 */ /* 0x010fc80000400000 */
[----:B---3--:R-:W-:-:S05]  /*0dc0*/  FFMA R7, R8, R0, R7 ;  /* 0x0000000008077223 */ /* 0x008fca0000000007 */
[----:B------:R-:W-:Y:S01]  /*0dd0*/  STG.E desc[UR8][R4.64], R7 ;  /* 0x0000000704007986 */ /* 0x000fe2000c101908 */
[----:B------:R-:W-:Y:S05]  /*0de0*/  EXIT ;  /* 0x000000000000794d */ /* 0x000fea0003800000 */
        .weak           $__internal_0_$__cuda_sm3x_div_rn_noftz_f32_slowpath
        .type           $__internal_0_$__cuda_sm3x_div_rn_noftz_f32_slowpath,@function
        .size           $__internal_0_$__cuda_sm3x_div_rn_noftz_f32_slowpath,(.L_x_14 - $__internal_0_$__cuda_sm3x_div_rn_noftz_f32_slowpath)
$__internal_0_$__cuda_sm3x_div_rn_noftz_f32_slowpath:
[----:B------:R-:W-:Y:S01]  /*0df0*/  SHF.R.U32.HI R6, RZ, 0x17, R11 ;  /* 0x00000017ff067819 */ /* 0x000fe2000001160b */
[----:B------:R-:W-:Y:S01]  /*0e00*/  BSSY.RECONVERGENT B1, `(.L_x_2) ;  /* 0x0000064000017945 */ /* 0x000fe20003800200 */
[----:B------:R-:W-:Y:S02]  /*0e10*/  SHF.R.U32.HI R3, RZ, 0x17, R26 ;  /* 0x00000017ff037819 */ /* 0x000fe4000001161a */
[----:B------:R-:W-:Y:S02]  /*0e20*/  LOP3.LUT R6, R6, 0xff, RZ, 0xc0, !PT ;  /* 0x000000ff06067812 */ /* 0x000fe400078ec0ff */
[----:B------:R-:W-:Y:S02]  /*0e30*/  LOP3.LUT R7, R3, 0xff, RZ, 0xc0, !PT ;  /* 0x000000ff03077812 */ /* 0x000fe400078ec0ff */
[----:B------:R-:W-:Y:S02]  /*0e40*/  IADD3 R10, PT, PT, R6, -0x1, RZ ;  /* 0xffffffff060a7810 */ /* 0x000fe40007ffe0ff */
[----:B------:R-:W-:-:S02]  /*0e50*/  IADD3 R9, PT, PT, R7, -0x1, RZ ;  /* 0xffffffff07097810 */ /* 0x000fc40007ffe0ff */
[----:B------:R-:W-:Y:S02]  /*0e60*/  ISETP.GT.U32.AND P0, PT, R10, 0xfd, PT ;  /* 0x000000fd0a00780c */ /* 0x000fe40003f04070 */
[----:B------:R-:W-:Y:S02]  /*0e70*/  MOV R8, R26 ;  /* 0x0000001a00087202 */ /* 0x000fe40000000f00 */
[----:B------:R-:W-:-:S13]  /*0e80*/  ISETP.GT.U32.OR P0, PT, R9, 0xfd, P0 ;  /* 0x000000fd0900780c */ /* 0x000fda0000704470 */
[----:B------:R-:W-:Y:S01]  /*0e90*/  @!P0 MOV R5, RZ ;  /* 0x000000ff00058202 */ /* 0x000fe20000000f00 */
[----:B------:R-:W-:Y:S06]  /*0ea0*/  @!P0 BRA `(.L_x_3) ;  /* 0x0000000000608947 */ /* 0x000fec0003800000 */
[----:B------:R-:W-:Y:S02]  /*0eb0*/  FSETP.GTU.FTZ.AND P0, PT, |R26|, +INF , PT ;  /* 0x7f8000001a00780b */ /* 0x000fe40003f1c200 */
[----:B------:R-:W-:Y:S02]  /*0ec0*/  FSETP.GTU.FTZ.AND P1, PT, |R11|, +INF , PT ;  /* 0x7f8000000b00780b */ /* 0x000fe40003f3c200 */
[----:B------:R-:W-:Y:S02]  /*0ed0*/  MOV R3, R11 ;  /* 0x0000000b00037202 */ /* 0x000fe40000000f00 */
[----:B------:R-:W-:-:S13]  /*0ee0*/  PLOP3.LUT P0, PT, P0, P1, PT, 0xf8, 0x8f ;  /* 0x00000000008f781c */ /* 0x000fda0000703f70 */
[----:B------:R-:W-:Y:S05]  /*0ef0*/  @P0 BRA `(.L_x_4) ;  /* 0x00000004004c0947 */ /* 0x000fea0003800000 */
[----:B------:R-:W-:-:S13]  /*0f00*/  LOP3.LUT P0, RZ, R11, 0x7fffffff, R8, 0xc8, !PT ;  /* 0x7fffffff0bff7812 */ /* 0x000fda000780c808 */
[----:B------:R-:W-:Y:S05]  /*0f10*/  @!P0 BRA `(.L_x_5) ;  /* 0x00000004003c8947 */ /* 0x000fea0003800000 */
[C---:B------:R-:W-:Y:S02]  /*0f20*/  FSETP.NEU.FTZ.AND P2, PT, |R26|.reuse, +INF , PT ;  /* 0x7f8000001a00780b */ /* 0x040fe40003f5d200 */
[----:B------:R-:W-:Y:S02]  /*0f30*/  FSETP.NEU.FTZ.AND P1, PT, |R3|, +INF , PT ;  /* 0x7f8000000300780b */ /* 0x000fe40003f3d200 */
[----:B------:R-:W-:-:S11]  /*0f40*/  FSETP.NEU.FTZ.AND P0, PT, |R26|, +INF , PT ;  /* 0x7f8000001a00780b */ /* 0x000fd60003f1d200 */
[----:B------:R-:W-:Y:S05]  /*0f50*/  @!P1 BRA !P2, `(.L_x_5) ;  /* 0x00000004002c9947 */ /* 0x000fea0005000000 */
[----:B------:R-:W-:-:S04]  /*0f60*/  LOP3.LUT P2, RZ, R8, 0x7fffffff, RZ, 0xc0, !PT ;  /* 0x7fffffff08ff7812 */ /* 0x000fc8000784c0ff */
[----:B------:R-:W-:-:S13]  /*0f70*/  PLOP3.LUT P1, PT, P1, P2, PT, 0x2f, 0xf2 ;  /* 0x0000000000f2781c */ /* 0x000fda0000f24577 */
[----:B------:R-:W-:Y:S05]  /*0f80*/  @P1 BRA `(.L_x_6) ;  /* 0x0000000400181947 */ /* 0x000fea0003800000 */
[----:B------:R-:W-:-:S04]  /*0f90*/  LOP3.LUT P1, RZ, R11, 0x7fffffff, RZ, 0xc0, !PT ;  /* 0x7fffffff0bff7812 */ /* 0x000fc8000782c0ff */
[----:B------:R-:W-:-:S13]  /*0fa0*/  PLOP3.LUT P0, PT, P0, P1, PT, 0x2f, 0xf2 ;  /* 0x0000000000f2781c */ /* 0x000fda0000702577 */
[----:B------:R-:W-:Y:S05]  /*0fb0*/  @P0 BRA `(.L_x_7) ;  /* 0x0000000400000947 */ /* 0x000fea0003800000 */
[----:B------:R-:W-:Y:S02]  /*0fc0*/  ISETP.GE.AND P0, PT, R9, RZ, PT ;  /* 0x000000ff0900720c */ /* 0x000fe40003f06270 */
[----:B------:R-:W-:-:S11]  /*0fd0*/  ISETP.GE.AND P1, PT, R10, RZ, PT ;  /* 0x000000ff0a00720c */ /* 0x000fd60003f26270 */
[----:B------:R-:W-:Y:S01]  /*0fe0*/  @P0 MOV R5, RZ ;  /* 0x000000ff00050202 */ /* 0x000fe20000000f00 */
[----:B------:R-:W-:Y:S01]  /*0ff0*/  @!P0 FFMA R8, R26, 1.84467440737095516160e+19, RZ ;  /* 0x5f8000001a088823 */ /* 0x000fe200000000ff */
[----:B------:R-:W-:Y:S01]  /*1000*/  @!P0 MOV R5, 0xffffffc0 ;  /* 0xffffffc000058802 */ /* 0x000fe20000000f00 */
[----:B------:R-:W-:-:S03]  /*1010*/  @!P1 FFMA R11, R3, 1.84467440737095516160e+19, RZ ;  /* 0x5f800000030b9823 */ /* 0x000fc600000000ff */
[----:B------:R-:W-:-:S07]  /*1020*/  @!P1 IADD3 R5, PT, PT, R5, 0x40, RZ ;  /* 0x0000004005059810 */ /* 0x000fce0007ffe0ff */
.L_x_3:
[----:B------:R-:W-:Y:S01]  /*1030*/  LEA R10, R6, 0xc0800000, 0x17 ;  /* 0xc0800000060a7811 */ /* 0x000fe200078eb8ff */
[----:B------:R-:W-:Y:S01]  /*1040*/  BSSY.RECONVERGENT B2, `(.L_x_8) ;  /* 0x0000036000027945 */ /* 0x000fe20003800200 */
[----:B------:R-:W-:Y:S02]  /*1050*/  IADD3 R7, PT, PT, R7, -0x7f, RZ ;  /* 0xffffff8107077810 */ /* 0x000fe40007ffe0ff */
[----:B------:R-:W-:-:S03]  /*1060*/  IADD3 R10, PT, PT, -R10, R11, RZ ;  /* 0x0000000b0a0a7210 */ /* 0x000fc60007ffe1ff */
[----:B------:R-:W-:Y:S01]  /*1070*/  IMAD R3, R7, -0x800000, R8 ;  /* 0xff80000007037824 */ /* 0x000fe200078e0208 */
[----:B------:R-:W0:Y:S01]  /*1080*/  MUFU.RCP R9, R10 ;  /* 0x0000000a00097308 */ /* 0x000e220000001000 */
[----:B------:R-:W-:-:S04]  /*1090*/  FADD.FTZ R14, -R10, -RZ ;  /* 0x800000ff0a0e7221 */ /* 0x000fc80000010100 */
[----:B0-----:R-:W-:-:S04]  /*10a0*/  FFMA R16, R9, R14, 1 ;  /* 0x3f80000009107423 */ /* 0x001fc8000000000e */
[----:B------:R-:W-:-:S04]  /*10b0*/  FFMA R11, R9, R16, R9 ;  /* 0x00000010090b7223 */ /* 0x000fc80000000009 */
[----:B------:R-:W-:-:S04]  /*10c0*/  FFMA R8, R3, R11, RZ ;  /* 0x0000000b03087223 */ /* 0x000fc800000000ff */
[----:B------:R-:W-:-:S04]  /*10d0*/  FFMA R9, R14, R8, R3 ;  /* 0x000000080e097223 */ /* 0x000fc80000000003 */
[----:B------:R-:W-:Y:S01]  /*10e0*/  FFMA R16, R11, R9, R8 ;  /* 0x000000090b107223 */ /* 0x000fe20000000008 */
[----:B------:R-:W-:-:S03]  /*10f0*/  IADD3 R8, PT, PT, R7, 0x7f, -R6 ;  /* 0x0000007f07087810 */ /* 0x000fc60007ffe806 */
[----:B------:R-:W-:Y:S01]  /*1100*/  FFMA R9, R14, R16, R3 ;  /* 0x000000100e097223 */ /* 0x000fe20000000003 */
[----:B------:R-:W-:-:S03]  /*1110*/  IADD3 R8, PT, PT, R8, R5, RZ ;  /* 0x0000000508087210 */ /* 0x000fc60007ffe0ff */
[----:B------:R-:W-:-:S05]  /*1120*/  FFMA R3, R11, R9, R16 ;  /* 0x000000090b037223 */ /* 0x000fca0000000010 */
[----:B------:R-:W-:-:S04]  /*1130*/  SHF.R.U32.HI R6, RZ, 0x17, R3 ;  /* 0x00000017ff067819 */ /* 0x000fc80000011603 */
[----:B------:R-:W-:-:S04]  /*1140*/  LOP3.LUT R6, R6, 0xff, RZ, 0xc0, !PT ;  /* 0x000000ff06067812 */ /* 0x000fc800078ec0ff */
[----:B------:R-:W-:-:S04]  /*1150*/  IADD3 R10, PT, PT, R6, R8, RZ ;  /* 0x00000008060a7210 */ /* 0x000fc80007ffe0ff */
[----:B------:R-:W-:-:S04]  /*1160*/  IADD3 R5, PT, PT, R10, -0x1, RZ ;  /* 0xffffffff0a057810 */ /* 0x000fc80007ffe0ff */
[----:B------:R-:W-:-:S13]  /*1170*/  ISETP.GE.U32.AND P0, PT, R5, 0xfe, PT ;  /* 0x000000fe0500780c */ /* 0x000fda0003f06070 */
[----:B------:R-:W-:Y:S05]  /*1180*/  @!P0 BRA `(.L_x_9) ;  /* 0x0000000000808947 */ /* 0x000fea0003800000 */
[----:B------:R-:W-:-:S13]  /*1190*/  ISETP.GT.AND P0, PT, R10, 0xfe, PT ;  /* 0x000000fe0a00780c */ /* 0x000fda0003f04270 */
[----:B------:R-:W-:Y:S05]  /*11a0*/  @P0 BRA `(.L_x_10) ;  /* 0x00000000006c0947 */ /* 0x000fea0003800000 */
[----:B------:R-:W-:-:S13]  /*11b0*/  ISETP.GE.AND P0, PT, R10, 0x1, PT ;  /* 0x000000010a00780c */ /* 0x000fda0003f06270 */
[----:B------:R-:W-:Y:S05]  /*11c0*/  @P0 BRA `(.L_x_11) ;  /* 0x0000000000740947 */ /* 0x000fea0003800000 */
[----:B------:R-:W-:Y:S02]  /*11d0*/  ISETP.GE.AND P0, PT, R10, -0x18, PT ;  /* 0xffffffe80a00780c */ /* 0x000fe40003f06270 */
[----:B------:R-:W-:-:S11]  /*11e0*/  LOP3.LUT R3, R3, 0x80000000, RZ, 0xc0, !PT ;  /* 0x8000000003037812 */ /* 0x000fd600078ec0ff */
[----:B------:R-:W-:Y:S05]  /*11f0*/  @!P0 BRA `(.L_x_11) ;  /* 0x0000000000688947 */ /* 0x000fea0003800000 */
[CCC-:B------:R-:W-:Y:S01]  /*1200*/  FFMA.RZ R5, R11.reuse, R9.reuse, R16.reuse ;  /* 0x000000090b057223 */ /* 0x1c0fe2000000c010 */
[C---:B------:R-:W-:Y:S01]  /*1210*/  IADD3 R8, PT, PT, R10.reuse, 0x20, RZ ;  /* 0x000000200a087810 */ /* 0x040fe20007ffe0ff */
[-CC-:B------:R-:W-:Y:S01]  /*1220*/  FFMA.RM R6, R11, R9.reuse, R16.reuse ;  /* 0x000000090b067223 */ /* 0x180fe20000004010 */
[C---:B------:R-:W-:Y:S02]  /*1230*/  ISETP.NE.AND P2, PT, R10.reuse, RZ, PT ;  /* 0x000000ff0a00720c */ /* 0x040fe40003f45270 */
[----:B------:R-:W-:Y:S01]  /*1240*/  LOP3.LUT R7, R5, 0x7fffff, RZ, 0xc0, !PT ;  /* 0x007fffff05077812 */ /* 0x000fe200078ec0ff */
[----:B------:R-:W-:Y:S01]  /*1250*/  FFMA.RP R5, R11, R9, R16 ;  /* 0x000000090b057223 */ /* 0x000fe20000008010 */
[C---:B------:R-:W-:Y:S02]  /*1260*/  ISETP.NE.AND P1, PT, R10.reuse, RZ, PT ;  /* 0x000000ff0a00720c */ /* 0x040fe40003f25270 */
[----:B------:R-:W-:Y:S02]  /*1270*/  LOP3.LUT R7, R7, 0x800000, RZ, 0xfc, !PT ;  /* 0x0080000007077812 */ /* 0x000fe400078efcff */
[----:B------:R-:W-:-:S02]  /*1280*/  IADD3 R9, PT, PT, -R10, RZ, RZ ;  /* 0x000000ff0a097210 */ /* 0x000fc40007ffe1ff */
[----:B------:R-:W-:Y:S02]  /*1290*/  SHF.L.U32 R8, R7, R8, RZ ;  /* 0x0000000807087219 */ /* 0x000fe400000006ff */
[----:B------:R-:W-:Y:S02]  /*12a0*/  FSETP.NEU.FTZ.AND P0, PT, R5, R6, PT ;  /* 0x000000060500720b */ /* 0x000fe40003f1d000 */
[----:B------:R-:W-:Y:S02]  /*12b0*/  SEL R6, R9, RZ, P2 ;  /* 0x000000ff09067207 */ /* 0x000fe40001000000 */
[----:B------:R-:W-:Y:S02]  /*12c0*/  ISETP.NE.AND P1, PT, R8, RZ, P1 ;  /* 0x000000ff0800720c */ /* 0x000fe40000f25270 */
[----:B------:R-:W-:Y:S02]  /*12d0*/  SHF.R.U32.HI R6, RZ, R6, R7 ;  /* 0x00000006ff067219 */ /* 0x000fe40000011607 */
[----:B------:R-:W-:-:S02]  /*12e0*/  PLOP3.LUT P0, PT, P0, P1, PT, 0xf8, 0x8f ;  /* 0x00000000008f781c */ /* 0x000fc40000703f70 */
[----:B------:R-:W-:Y:S02]  /*12f0*/  SHF.R.U32.HI R8, RZ, 0x1, R6 ;  /* 0x00000001ff087819 */ /* 0x000fe40000011606 */
[----:B------:R-:W-:-:S04]  /*1300*/  SEL R5, RZ, 0x1, !P0 ;  /* 0x00000001ff057807 */ /* 0x000fc80004000000 */
[----:B------:R-:W-:-:S04]  /*1310*/  LOP3.LUT R5, R5, 0x1, R8, 0xf8, !PT ;  /* 0x0000000105057812 */ /* 0x000fc800078ef808 */
[----:B------:R-:W-:-:S04]  /*1320*/  LOP3.LUT R5, R5, R6, RZ, 0xc0, !PT ;  /* 0x0000000605057212 */ /* 0x000fc800078ec0ff */
[----:B------:R-:W-:-:S04]  /*1330*/  IADD3 R8, PT, PT, R8, R5, RZ ;  /* 0x0000000508087210 */ /* 0x000fc80007ffe0ff */
[----:B------:R-:W-:Y:S01]  /*1340*/  LOP3.LUT R3, R8, R3, RZ, 0xfc, !PT ;  /* 0x0000000308037212 */ /* 0x000fe200078efcff */
[----:B------:R-:W-:Y:S06]  /*1350*/  BRA `(.L_x_11) ;  /* 0x0000000000107947 */ /* 0x000fec0003800000 */
.L_x_10:
[----:B------:R-:W-:-:S04]  /*1360*/  LOP3.LUT R3, R3, 0x80000000, RZ, 0xc0, !PT ;  /* 0x8000000003037812 */ /* 0x000fc800078ec0ff */
[----:B------:R-:W-:Y:S01]  /*1370*/  LOP3.LUT R3, R3, 0x7f800000, RZ, 0xfc, !PT ;  /* 0x7f80000003037812 */ /* 0x000fe200078efcff */
[----:B------:R-:W-:Y:S06]  /*1380*/  BRA `(.L_x_11) ;  /* 0x0000000000047947 */ /* 0x000fec0003800000 */
.L_x_9:
[----:B------:R-:W-:-:S07]  /*1390*/  LEA R3, R8, R3, 0x17 ;  /* 0x0000000308037211 */ /* 0x000fce00078eb8ff */
.L_x_11:
[----:B------:R-:W-:Y:S05]  /*13a0*/  BSYNC.RECONVERGENT B2 ;  /* 0x0000000000027941 */ /* 0x000fea0003800200 */
.L_x_8:
[----:B------:R-:W-:Y:S05]  /*13b0*/  BRA `(.L_x_12) ;  /* 0x0000000000207947 */ /* 0x000fea0003800000 */
.L_x_7:
[----:B------:R-:W-:-:S04]  /*13c0*/  LOP3.LUT R3, R11, 0x80000000, R8, 0x48, !PT ;  /* 0x800000000b037812 */ /* 0x000fc800078e4808 */
[----:B------:R-:W-:Y:S01]  /*13d0*/  LOP3.LUT R3, R3, 0x7f800000, RZ, 0xfc, !PT ;  /* 0x7f80000003037812 */ /* 0x000fe200078efcff */
[----:B------:R-:W-:Y:S06]  /*13e0*/  BRA `(.L_x_12) ;  /* 0x0000000000147947 */ /* 0x000fec0003800000 */
.L_x_6:
[----:B------:R-:W-:Y:S01]  /*13f0*/  LOP3.LUT R3, R11, 0x80000000, R8, 0x48, !PT ;  /* 0x800000000b037812 */ /* 0x000fe200078e4808 */
[----:B------:R-:W-:Y:S06]  /*1400*/  BRA `(.L_x_12) ;  /* 0x00000000000c7947 */ /* 0x000fec0003800000 */
.L_x_5:
[----:B------:R-:W0:Y:S01]  /*1410*/  MUFU.RSQ R3, -QNAN ;  /* 0xffc0000000037908 */ /* 0x000e220000001400 */
[----:B------:R-:W-:Y:S05]  /*1420*/  BRA `(.L_x_12) ;  /* 0x0000000000047947 */ /* 0x000fea0003800000 */
.L_x_4:
[----:B------:R-:W-:-:S07]  /*1430*/  FADD.FTZ R3, R26, R3 ;  /* 0x000000031a037221 */ /* 0x000fce0000010000 */
.L_x_12:
[----:B------:R-:W-:Y:S05]  /*1440*/  BSYNC.RECONVERGENT B1 ;  /* 0x0000000000017941 */ /* 0x000fea0003800200 */
.L_x_2:
[----:B------:R-:W-:-:S04]  /*1450*/  HFMA2 R5, -RZ, RZ, 0, 0 ;  /* 0x00000000ff057431 */ /* 0x000fc800000001ff */
[----:B0-----:R-:W-:Y:S05]  /*1460*/  RET.REL.NODEC R4 `(_Z23compute_acoustic_kernelPKiPKfS2_S2_S2_S2_S2_S2_S2_S2_S2_S2_S2_S2_S2_S2_PfS3_fi) ;  /* 0xffffffe804e47950 */ /* 0x001fea0003c3ffff */
.L_x_13:
[----:B------:R-:W-:-:S00]  /*1470*/  BRA `(.L_x_13) ;  /* 0xfffffffc00fc7947 */ /* 0x000fc0000383ffff */
[----:B------:R-:W-:-:S00]  /*1480*/  NOP ;  /* 0x0000000000007918 */ /* 0x000fc00000000000 */
[----:B------:R-:W-:-:S00]  /*1490*/  NOP ;  /* 0x0000000000007918 */ /* 0x000fc00000000000 */
[----:B------:R-:W-:-:S00]  /*14a0*/  NOP ;  /* 0x0000000000007918 */ /* 0x000fc00000000000 */
[----:B------:R-:W-:-:S00]  /*14b0*/  NOP ;  /* 0x0000000000007918 */ /* 0x000fc00000000000 */
[----:B------:R-:W-:-:S00]  /*14c0*/  NOP ;  /* 0x0000000000007918 */ /* 0x000fc00000000000 */
[----:B------:R-:W-:-:S00]  /*14d0*/  NOP ;  /* 0x0000000000007918 */ /* 0x000fc00000000000 */
[----:B------:R-:W-:-:S00]  /*14e0*/  NOP ;  /* 0x0000000000007918 */ /* 0x000fc00000000000 */
[----:B------:R-:W-:-:S00]  /*14f0*/  NOP ;  /* 0x0000000000007918 */ /* 0x000fc00000000000 */
.L_x_14:


//--------------------- .nv.shared._Z23compute_acoustic_kernelPKiPKfS2_S2_S2_S2_S2_S2_S2_S2_S2_S2_S2_S2_S2_S2_PfS3_fi --------------------------
	.section	.nv.shared._Z23compute_acoustic_kernelPKiPKfS2_S2_S2_S2_S2_S2_S2_S2_S2_S2_S2_S2_S2_S2_PfS3_fi,"aw",@nobits
	.sectionflags	@""
	.align	4
.nv.shared._Z23compute_acoustic_kernelPKiPKfS2_S2_S2_S2_S2_S2_S2_S2_S2_S2_S2_S2_S2_S2_PfS3_fi:
	.zero		2024


//--------------------- .nv.shared.reserved.0     --------------------------
	.section	.nv.shared.reserved.0,"aw",@nobits
	.weak		__nv_reservedSMEM_offset_0_alias
	.size		__nv_reservedSMEM_offset_0_alias, 0, 64
	.other		__nv_reservedSMEM_offset_0_alias,@"STO_CUDA_RESERVED_SHARED STV_DEFAULT"
__nv_reservedSMEM_offset_0_alias:
	.zero		0
	.zero		64


//--------------------- .nv.constant0._Z23compute_acoustic_kernelPKiPKfS2_S2_S2_S2_S2_S2_S2_S2_S2_S2_S2_S2_S2_S2_PfS3_fi --------------------------
	.section	.nv.constant0._Z23compute_acoustic_kernelPKiPKfS2_S2_S2_S2_S2_S2_S2_S2_S2_S2_S2_S2_S2_S2_PfS3_fi,"a",@progbits
	.sectionflags	@""
	.align	4
.nv.constant0._Z23compute_acoustic_kernelPKiPKfS2_S2_S2_S2_S2_S2_S2_S2_S2_S2_S2_S2_S2_S2_PfS3_fi:
	.zero		1048


//--------------------- SYMBOLS --------------------------

	.type		.nv.reservedSmem.offset0,@object
	.size		.nv.reservedSmem.offset0,0x4
	.type		.nv.reservedSmem.cap,@object
	.size		.nv.reservedSmem.cap,0x4
